//
// Generated by NVIDIA NVVM Compiler
//
// Compiler Build ID: CL-36424714
// Cuda compilation tools, release 13.0, V13.0.88
// Based on NVVM 20.0.0
//

.version 9.0
.target sm_100
.address_size 64

	// .globl	_Z9sortTilesPfi
// _ZZ9sortTilesPfiE11shared_data has been demoted

.visible .entry _Z9sortTilesPfi(
	.param .u64 .ptr .align 1 _Z9sortTilesPfi_param_0,
	.param .u32 _Z9sortTilesPfi_param_1
)
{
	.reg .pred 	%p<227>;
	.reg .b32 	%r<61>;
	.reg .b32 	%f<93>;
	.reg .b64 	%rd<5>;
	// demoted variable
	.shared .align 4 .b8 _ZZ9sortTilesPfiE11shared_data[2048];
	ld.param.u64 	%rd2, [_Z9sortTilesPfi_param_0];
	ld.param.u32 	%r30, [_Z9sortTilesPfi_param_1];
	cvta.to.global.u64 	%rd3, %rd2;
	mov.u32 	%r1, %tid.x;
	mov.u32 	%r31, %ctaid.x;
	shl.b32 	%r32, %r31, 9;
	add.s32 	%r2, %r32, %r1;
	mul.wide.u32 	%rd4, %r2, 4;
	add.s64 	%rd1, %rd3, %rd4;
	ld.global.f32 	%f91, [%rd1];
	shl.b32 	%r33, %r1, 2;
	mov.u32 	%r34, _ZZ9sortTilesPfiE11shared_data;
	add.s32 	%r3, %r34, %r33;
	st.shared.f32 	[%r3], %f91;
	bar.sync 	0;
	xor.b32  	%r4, %r1, 1;
	setp.le.u32 	%p1, %r4, %r1;
	xor.b32  	%r35, %r33, 4;
	add.s32 	%r5, %r34, %r35;
	@%p1 bra 	$L__BB0_3;
	shr.u32 	%r36, %r1, 1;
	and.b32  	%r37, %r36, 1;
	setp.eq.b32 	%p2, %r37, 1;
	ld.shared.f32 	%f1, [%r3];
	ld.shared.f32 	%f2, [%r5];
	setp.gt.f32 	%p3, %f1, %f2;
	xor.pred  	%p4, %p2, %p3;
	not.pred 	%p5, %p4;
	@%p5 bra 	$L__BB0_3;
	st.shared.f32 	[%r3], %f2;
	st.shared.f32 	[%r5], %f1;
$L__BB0_3:
	bar.sync 	0;
	and.b32  	%r6, %r1, 4;
	xor.b32  	%r7, %r1, 2;
	setp.le.u32 	%p6, %r7, %r1;
	xor.b32  	%r39, %r33, 8;
	add.s32 	%r8, %r34, %r39;
	@%p6 bra 	$L__BB0_6;
	setp.ne.s32 	%p7, %r6, 0;
	ld.shared.f32 	%f3, [%r3];
	ld.shared.f32 	%f4, [%r8];
	setp.gt.f32 	%p8, %f3, %f4;
	xor.pred  	%p9, %p7, %p8;
	not.pred 	%p10, %p9;
	@%p10 bra 	$L__BB0_6;
	st.shared.f32 	[%r3], %f4;
	st.shared.f32 	[%r8], %f3;
$L__BB0_6:
	setp.le.u32 	%p11, %r4, %r1;
	bar.sync 	0;
	@%p11 bra 	$L__BB0_9;
	setp.ne.s32 	%p12, %r6, 0;
	ld.shared.f32 	%f5, [%r3];
	ld.shared.f32 	%f6, [%r5];
	setp.gt.f32 	%p13, %f5, %f6;
	xor.pred  	%p14, %p12, %p13;
	not.pred 	%p15, %p14;
	@%p15 bra 	$L__BB0_9;
	st.shared.f32 	[%r3], %f6;
	st.shared.f32 	[%r5], %f5;
$L__BB0_9:
	bar.sync 	0;
	and.b32  	%r9, %r1, 8;
	xor.b32  	%r10, %r1, 4;
	setp.le.u32 	%p16, %r10, %r1;
	xor.b32  	%r42, %r33, 16;
	add.s32 	%r11, %r34, %r42;
	@%p16 bra 	$L__BB0_12;
	setp.ne.s32 	%p17, %r9, 0;
	ld.shared.f32 	%f7, [%r3];
	ld.shared.f32 	%f8, [%r11];
	setp.gt.f32 	%p18, %f7, %f8;
	xor.pred  	%p19, %p17, %p18;
	not.pred 	%p20, %p19;
	@%p20 bra 	$L__BB0_12;
	st.shared.f32 	[%r3], %f8;
	st.shared.f32 	[%r11], %f7;
$L__BB0_12:
	setp.le.u32 	%p21, %r7, %r1;
	bar.sync 	0;
	@%p21 bra 	$L__BB0_15;
	setp.ne.s32 	%p22, %r9, 0;
	ld.shared.f32 	%f9, [%r3];
	ld.shared.f32 	%f10, [%r8];
	setp.gt.f32 	%p23, %f9, %f10;
	xor.pred  	%p24, %p22, %p23;
	not.pred 	%p25, %p24;
	@%p25 bra 	$L__BB0_15;
	st.shared.f32 	[%r3], %f10;
	st.shared.f32 	[%r8], %f9;
$L__BB0_15:
	setp.le.u32 	%p26, %r4, %r1;
	bar.sync 	0;
	@%p26 bra 	$L__BB0_18;
	setp.ne.s32 	%p27, %r9, 0;
	ld.shared.f32 	%f11, [%r3];
	ld.shared.f32 	%f12, [%r5];
	setp.gt.f32 	%p28, %f11, %f12;
	xor.pred  	%p29, %p27, %p28;
	not.pred 	%p30, %p29;
	@%p30 bra 	$L__BB0_18;
	st.shared.f32 	[%r3], %f12;
	st.shared.f32 	[%r5], %f11;
$L__BB0_18:
	bar.sync 	0;
	and.b32  	%r12, %r1, 16;
	xor.b32  	%r13, %r1, 8;
	setp.le.u32 	%p31, %r13, %r1;
	xor.b32  	%r45, %r33, 32;
	add.s32 	%r14, %r34, %r45;
	@%p31 bra 	$L__BB0_21;
	setp.ne.s32 	%p32, %r12, 0;
	ld.shared.f32 	%f13, [%r3];
	ld.shared.f32 	%f14, [%r14];
	setp.gt.f32 	%p33, %f13, %f14;
	xor.pred  	%p34, %p32, %p33;
	not.pred 	%p35, %p34;
	@%p35 bra 	$L__BB0_21;
	st.shared.f32 	[%r3], %f14;
	st.shared.f32 	[%r14], %f13;
$L__BB0_21:
	setp.le.u32 	%p36, %r10, %r1;
	bar.sync 	0;
	@%p36 bra 	$L__BB0_24;
	setp.ne.s32 	%p37, %r12, 0;
	ld.shared.f32 	%f15, [%r3];
	ld.shared.f32 	%f16, [%r11];
	setp.gt.f32 	%p38, %f15, %f16;
	xor.pred  	%p39, %p37, %p38;
	not.pred 	%p40, %p39;
	@%p40 bra 	$L__BB0_24;
	st.shared.f32 	[%r3], %f16;
	st.shared.f32 	[%r11], %f15;
$L__BB0_24:
	setp.le.u32 	%p41, %r7, %r1;
	bar.sync 	0;
	@%p41 bra 	$L__BB0_27;
	setp.ne.s32 	%p42, %r12, 0;
	ld.shared.f32 	%f17, [%r3];
	ld.shared.f32 	%f18, [%r8];
	setp.gt.f32 	%p43, %f17, %f18;
	xor.pred  	%p44, %p42, %p43;
	not.pred 	%p45, %p44;
	@%p45 bra 	$L__BB0_27;
	st.shared.f32 	[%r3], %f18;
	st.shared.f32 	[%r8], %f17;
$L__BB0_27:
	setp.le.u32 	%p46, %r4, %r1;
	bar.sync 	0;
	@%p46 bra 	$L__BB0_30;
	setp.ne.s32 	%p47, %r12, 0;
	ld.shared.f32 	%f19, [%r3];
	ld.shared.f32 	%f20, [%r5];
	setp.gt.f32 	%p48, %f19, %f20;
	xor.pred  	%p49, %p47, %p48;
	not.pred 	%p50, %p49;
	@%p50 bra 	$L__BB0_30;
	st.shared.f32 	[%r3], %f20;
	st.shared.f32 	[%r5], %f19;
$L__BB0_30:
	bar.sync 	0;
	and.b32  	%r15, %r1, 32;
	xor.b32  	%r16, %r1, 16;
	setp.le.u32 	%p51, %r16, %r1;
	xor.b32  	%r48, %r33, 64;
	add.s32 	%r17, %r34, %r48;
	@%p51 bra 	$L__BB0_33;
	setp.ne.s32 	%p52, %r15, 0;
	ld.shared.f32 	%f21, [%r3];
	ld.shared.f32 	%f22, [%r17];
	setp.gt.f32 	%p53, %f21, %f22;
	xor.pred  	%p54, %p52, %p53;
	not.pred 	%p55, %p54;
	@%p55 bra 	$L__BB0_33;
	st.shared.f32 	[%r3], %f22;
	st.shared.f32 	[%r17], %f21;
$L__BB0_33:
	setp.le.u32 	%p56, %r13, %r1;
	bar.sync 	0;
	@%p56 bra 	$L__BB0_36;
	setp.ne.s32 	%p57, %r15, 0;
	ld.shared.f32 	%f23, [%r3];
	ld.shared.f32 	%f24, [%r14];
	setp.gt.f32 	%p58, %f23, %f24;
	xor.pred  	%p59, %p57, %p58;
	not.pred 	%p60, %p59;
	@%p60 bra 	$L__BB0_36;
	st.shared.f32 	[%r3], %f24;
	st.shared.f32 	[%r14], %f23;
$L__BB0_36:
	setp.le.u32 	%p61, %r10, %r1;
	bar.sync 	0;
	@%p61 bra 	$L__BB0_39;
	setp.ne.s32 	%p62, %r15, 0;
	ld.shared.f32 	%f25, [%r3];
	ld.shared.f32 	%f26, [%r11];
	setp.gt.f32 	%p63, %f25, %f26;
	xor.pred  	%p64, %p62, %p63;
	not.pred 	%p65, %p64;
	@%p65 bra 	$L__BB0_39;
	st.shared.f32 	[%r3], %f26;
	st.shared.f32 	[%r11], %f25;
$L__BB0_39:
	setp.le.u32 	%p66, %r7, %r1;
	bar.sync 	0;
	@%p66 bra 	$L__BB0_42;
	setp.ne.s32 	%p67, %r15, 0;
	ld.shared.f32 	%f27, [%r3];
	ld.shared.f32 	%f28, [%r8];
	setp.gt.f32 	%p68, %f27, %f28;
	xor.pred  	%p69, %p67, %p68;
	not.pred 	%p70, %p69;
	@%p70 bra 	$L__BB0_42;
	st.shared.f32 	[%r3], %f28;
	st.shared.f32 	[%r8], %f27;
$L__BB0_42:
	setp.le.u32 	%p71, %r4, %r1;
	bar.sync 	0;
	@%p71 bra 	$L__BB0_45;
	setp.ne.s32 	%p72, %r15, 0;
	ld.shared.f32 	%f29, [%r3];
	ld.shared.f32 	%f30, [%r5];
	setp.gt.f32 	%p73, %f29, %f30;
	xor.pred  	%p74, %p72, %p73;
	not.pred 	%p75, %p74;
	@%p75 bra 	$L__BB0_45;
	st.shared.f32 	[%r3], %f30;
	st.shared.f32 	[%r5], %f29;
$L__BB0_45:
	bar.sync 	0;
	and.b32  	%r18, %r1, 64;
	xor.b32  	%r19, %r1, 32;
	setp.le.u32 	%p76, %r19, %r1;
	xor.b32  	%r51, %r33, 128;
	add.s32 	%r20, %r34, %r51;
	@%p76 bra 	$L__BB0_48;
	setp.ne.s32 	%p77, %r18, 0;
	ld.shared.f32 	%f31, [%r3];
	ld.shared.f32 	%f32, [%r20];
	setp.gt.f32 	%p78, %f31, %f32;
	xor.pred  	%p79, %p77, %p78;
	not.pred 	%p80, %p79;
	@%p80 bra 	$L__BB0_48;
	st.shared.f32 	[%r3], %f32;
	st.shared.f32 	[%r20], %f31;
$L__BB0_48:
	setp.le.u32 	%p81, %r16, %r1;
	bar.sync 	0;
	@%p81 bra 	$L__BB0_51;
	setp.ne.s32 	%p82, %r18, 0;
	ld.shared.f32 	%f33, [%r3];
	ld.shared.f32 	%f34, [%r17];
	setp.gt.f32 	%p83, %f33, %f34;
	xor.pred  	%p84, %p82, %p83;
	not.pred 	%p85, %p84;
	@%p85 bra 	$L__BB0_51;
	st.shared.f32 	[%r3], %f34;
	st.shared.f32 	[%r17], %f33;
$L__BB0_51:
	setp.le.u32 	%p86, %r13, %r1;
	bar.sync 	0;
	@%p86 bra 	$L__BB0_54;
	setp.ne.s32 	%p87, %r18, 0;
	ld.shared.f32 	%f35, [%r3];
	ld.shared.f32 	%f36, [%r14];
	setp.gt.f32 	%p88, %f35, %f36;
	xor.pred  	%p89, %p87, %p88;
	not.pred 	%p90, %p89;
	@%p90 bra 	$L__BB0_54;
	st.shared.f32 	[%r3], %f36;
	st.shared.f32 	[%r14], %f35;
$L__BB0_54:
	setp.le.u32 	%p91, %r10, %r1;
	bar.sync 	0;
	@%p91 bra 	$L__BB0_57;
	setp.ne.s32 	%p92, %r18, 0;
	ld.shared.f32 	%f37, [%r3];
	ld.shared.f32 	%f38, [%r11];
	setp.gt.f32 	%p93, %f37, %f38;
	xor.pred  	%p94, %p92, %p93;
	not.pred 	%p95, %p94;
	@%p95 bra 	$L__BB0_57;
	st.shared.f32 	[%r3], %f38;
	st.shared.f32 	[%r11], %f37;
$L__BB0_57:
	setp.le.u32 	%p96, %r7, %r1;
	bar.sync 	0;
	@%p96 bra 	$L__BB0_60;
	setp.ne.s32 	%p97, %r18, 0;
	ld.shared.f32 	%f39, [%r3];
	ld.shared.f32 	%f40, [%r8];
	setp.gt.f32 	%p98, %f39, %f40;
	xor.pred  	%p99, %p97, %p98;
	not.pred 	%p100, %p99;
	@%p100 bra 	$L__BB0_60;
	st.shared.f32 	[%r3], %f40;
	st.shared.f32 	[%r8], %f39;
$L__BB0_60:
	setp.le.u32 	%p101, %r4, %r1;
	bar.sync 	0;
	@%p101 bra 	$L__BB0_63;
	setp.ne.s32 	%p102, %r18, 0;
	ld.shared.f32 	%f41, [%r3];
	ld.shared.f32 	%f42, [%r5];
	setp.gt.f32 	%p103, %f41, %f42;
	xor.pred  	%p104, %p102, %p103;
	not.pred 	%p105, %p104;
	@%p105 bra 	$L__BB0_63;
	st.shared.f32 	[%r3], %f42;
	st.shared.f32 	[%r5], %f41;
$L__BB0_63:
	bar.sync 	0;
	and.b32  	%r21, %r1, 128;
	xor.b32  	%r22, %r1, 64;
	setp.le.u32 	%p106, %r22, %r1;
	xor.b32  	%r54, %r33, 256;
	add.s32 	%r23, %r34, %r54;
	@%p106 bra 	$L__BB0_66;
	setp.ne.s32 	%p107, %r21, 0;
	ld.shared.f32 	%f43, [%r3];
	ld.shared.f32 	%f44, [%r23];
	setp.gt.f32 	%p108, %f43, %f44;
	xor.pred  	%p109, %p107, %p108;
	not.pred 	%p110, %p109;
	@%p110 bra 	$L__BB0_66;
	st.shared.f32 	[%r3], %f44;
	st.shared.f32 	[%r23], %f43;
$L__BB0_66:
	setp.le.u32 	%p111, %r19, %r1;
	bar.sync 	0;
	@%p111 bra 	$L__BB0_69;
	setp.ne.s32 	%p112, %r21, 0;
	ld.shared.f32 	%f45, [%r3];
	ld.shared.f32 	%f46, [%r20];
	setp.gt.f32 	%p113, %f45, %f46;
	xor.pred  	%p114, %p112, %p113;
	not.pred 	%p115, %p114;
	@%p115 bra 	$L__BB0_69;
	st.shared.f32 	[%r3], %f46;
	st.shared.f32 	[%r20], %f45;
$L__BB0_69:
	setp.le.u32 	%p116, %r16, %r1;
	bar.sync 	0;
	@%p116 bra 	$L__BB0_72;
	setp.ne.s32 	%p117, %r21, 0;
	ld.shared.f32 	%f47, [%r3];
	ld.shared.f32 	%f48, [%r17];
	setp.gt.f32 	%p118, %f47, %f48;
	xor.pred  	%p119, %p117, %p118;
	not.pred 	%p120, %p119;
	@%p120 bra 	$L__BB0_72;
	st.shared.f32 	[%r3], %f48;
	st.shared.f32 	[%r17], %f47;
$L__BB0_72:
	setp.le.u32 	%p121, %r13, %r1;
	bar.sync 	0;
	@%p121 bra 	$L__BB0_75;
	setp.ne.s32 	%p122, %r21, 0;
	ld.shared.f32 	%f49, [%r3];
	ld.shared.f32 	%f50, [%r14];
	setp.gt.f32 	%p123, %f49, %f50;
	xor.pred  	%p124, %p122, %p123;
	not.pred 	%p125, %p124;
	@%p125 bra 	$L__BB0_75;
	st.shared.f32 	[%r3], %f50;
	st.shared.f32 	[%r14], %f49;
$L__BB0_75:
	setp.le.u32 	%p126, %r10, %r1;
	bar.sync 	0;
	@%p126 bra 	$L__BB0_78;
	setp.ne.s32 	%p127, %r21, 0;
	ld.shared.f32 	%f51, [%r3];
	ld.shared.f32 	%f52, [%r11];
	setp.gt.f32 	%p128, %f51, %f52;
	xor.pred  	%p129, %p127, %p128;
	not.pred 	%p130, %p129;
	@%p130 bra 	$L__BB0_78;
	st.shared.f32 	[%r3], %f52;
	st.shared.f32 	[%r11], %f51;
$L__BB0_78:
	setp.le.u32 	%p131, %r7, %r1;
	bar.sync 	0;
	@%p131 bra 	$L__BB0_81;
	setp.ne.s32 	%p132, %r21, 0;
	ld.shared.f32 	%f53, [%r3];
	ld.shared.f32 	%f54, [%r8];
	setp.gt.f32 	%p133, %f53, %f54;
	xor.pred  	%p134, %p132, %p133;
	not.pred 	%p135, %p134;
	@%p135 bra 	$L__BB0_81;
	st.shared.f32 	[%r3], %f54;
	st.shared.f32 	[%r8], %f53;
$L__BB0_81:
	setp.le.u32 	%p136, %r4, %r1;
	bar.sync 	0;
	@%p136 bra 	$L__BB0_84;
	setp.ne.s32 	%p137, %r21, 0;
	ld.shared.f32 	%f55, [%r3];
	ld.shared.f32 	%f56, [%r5];
	setp.gt.f32 	%p138, %f55, %f56;
	xor.pred  	%p139, %p137, %p138;
	not.pred 	%p140, %p139;
	@%p140 bra 	$L__BB0_84;
	st.shared.f32 	[%r3], %f56;
	st.shared.f32 	[%r5], %f55;
$L__BB0_84:
	bar.sync 	0;
	and.b32  	%r24, %r1, 256;
	xor.b32  	%r25, %r1, 128;
	setp.le.u32 	%p141, %r25, %r1;
	xor.b32  	%r57, %r33, 512;
	add.s32 	%r26, %r34, %r57;
	@%p141 bra 	$L__BB0_87;
	setp.ne.s32 	%p142, %r24, 0;
	ld.shared.f32 	%f57, [%r3];
	ld.shared.f32 	%f58, [%r26];
	setp.gt.f32 	%p143, %f57, %f58;
	xor.pred  	%p144, %p142, %p143;
	not.pred 	%p145, %p144;
	@%p145 bra 	$L__BB0_87;
	st.shared.f32 	[%r3], %f58;
	st.shared.f32 	[%r26], %f57;
$L__BB0_87:
	setp.le.u32 	%p146, %r22, %r1;
	bar.sync 	0;
	@%p146 bra 	$L__BB0_90;
	setp.ne.s32 	%p147, %r24, 0;
	ld.shared.f32 	%f59, [%r3];
	ld.shared.f32 	%f60, [%r23];
	setp.gt.f32 	%p148, %f59, %f60;
	xor.pred  	%p149, %p147, %p148;
	not.pred 	%p150, %p149;
	@%p150 bra 	$L__BB0_90;
	st.shared.f32 	[%r3], %f60;
	st.shared.f32 	[%r23], %f59;
$L__BB0_90:
	setp.le.u32 	%p151, %r19, %r1;
	bar.sync 	0;
	@%p151 bra 	$L__BB0_93;
	setp.ne.s32 	%p152, %r24, 0;
	ld.shared.f32 	%f61, [%r3];
	ld.shared.f32 	%f62, [%r20];
	setp.gt.f32 	%p153, %f61, %f62;
	xor.pred  	%p154, %p152, %p153;
	not.pred 	%p155, %p154;
	@%p155 bra 	$L__BB0_93;
	st.shared.f32 	[%r3], %f62;
	st.shared.f32 	[%r20], %f61;
$L__BB0_93:
	setp.le.u32 	%p156, %r16, %r1;
	bar.sync 	0;
	@%p156 bra 	$L__BB0_96;
	setp.ne.s32 	%p157, %r24, 0;
	ld.shared.f32 	%f63, [%r3];
	ld.shared.f32 	%f64, [%r17];
	setp.gt.f32 	%p158, %f63, %f64;
	xor.pred  	%p159, %p157, %p158;
	not.pred 	%p160, %p159;
	@%p160 bra 	$L__BB0_96;
	st.shared.f32 	[%r3], %f64;
	st.shared.f32 	[%r17], %f63;
$L__BB0_96:
	setp.le.u32 	%p161, %r13, %r1;
	bar.sync 	0;
	@%p161 bra 	$L__BB0_99;
	setp.ne.s32 	%p162, %r24, 0;
	ld.shared.f32 	%f65, [%r3];
	ld.shared.f32 	%f66, [%r14];
	setp.gt.f32 	%p163, %f65, %f66;
	xor.pred  	%p164, %p162, %p163;
	not.pred 	%p165, %p164;
	@%p165 bra 	$L__BB0_99;
	st.shared.f32 	[%r3], %f66;
	st.shared.f32 	[%r14], %f65;
$L__BB0_99:
	setp.le.u32 	%p166, %r10, %r1;
	bar.sync 	0;
	@%p166 bra 	$L__BB0_102;
	setp.ne.s32 	%p167, %r24, 0;
	ld.shared.f32 	%f67, [%r3];
	ld.shared.f32 	%f68, [%r11];
	setp.gt.f32 	%p168, %f67, %f68;
	xor.pred  	%p169, %p167, %p168;
	not.pred 	%p170, %p169;
	@%p170 bra 	$L__BB0_102;
	st.shared.f32 	[%r3], %f68;
	st.shared.f32 	[%r11], %f67;
$L__BB0_102:
	setp.le.u32 	%p171, %r7, %r1;
	bar.sync 	0;
	@%p171 bra 	$L__BB0_105;
	setp.ne.s32 	%p172, %r24, 0;
	ld.shared.f32 	%f69, [%r3];
	ld.shared.f32 	%f70, [%r8];
	setp.gt.f32 	%p173, %f69, %f70;
	xor.pred  	%p174, %p172, %p173;
	not.pred 	%p175, %p174;
	@%p175 bra 	$L__BB0_105;
	st.shared.f32 	[%r3], %f70;
	st.shared.f32 	[%r8], %f69;
$L__BB0_105:
	setp.le.u32 	%p176, %r4, %r1;
	bar.sync 	0;
	@%p176 bra 	$L__BB0_108;
	setp.ne.s32 	%p177, %r24, 0;
	ld.shared.f32 	%f71, [%r3];
	ld.shared.f32 	%f72, [%r5];
	setp.gt.f32 	%p178, %f71, %f72;
	xor.pred  	%p179, %p177, %p178;
	not.pred 	%p180, %p179;
	@%p180 bra 	$L__BB0_108;
	st.shared.f32 	[%r3], %f72;
	st.shared.f32 	[%r5], %f71;
$L__BB0_108:
	bar.sync 	0;
	and.b32  	%r27, %r1, 512;
	xor.b32  	%r28, %r1, 256;
	setp.le.u32 	%p181, %r28, %r1;
	@%p181 bra 	$L__BB0_111;
	setp.ne.s32 	%p182, %r27, 0;
	ld.shared.f32 	%f73, [%r3];
	shl.b32 	%r59, %r28, 2;
	add.s32 	%r29, %r34, %r59;
	ld.shared.f32 	%f74, [%r29];
	setp.gt.f32 	%p183, %f73, %f74;
	xor.pred  	%p184, %p182, %p183;
	not.pred 	%p185, %p184;
	@%p185 bra 	$L__BB0_111;
	st.shared.f32 	[%r3], %f74;
	st.shared.f32 	[%r29], %f73;
$L__BB0_111:
	setp.le.u32 	%p186, %r25, %r1;
	bar.sync 	0;
	@%p186 bra 	$L__BB0_114;
	setp.ne.s32 	%p187, %r27, 0;
	ld.shared.f32 	%f75, [%r3];
	ld.shared.f32 	%f76, [%r26];
	setp.gt.f32 	%p188, %f75, %f76;
	xor.pred  	%p189, %p187, %p188;
	not.pred 	%p190, %p189;
	@%p190 bra 	$L__BB0_114;
	st.shared.f32 	[%r3], %f76;
	st.shared.f32 	[%r26], %f75;
$L__BB0_114:
	setp.le.u32 	%p191, %r22, %r1;
	bar.sync 	0;
	@%p191 bra 	$L__BB0_117;
	setp.ne.s32 	%p192, %r27, 0;
	ld.shared.f32 	%f77, [%r3];
	ld.shared.f32 	%f78, [%r23];
	setp.gt.f32 	%p193, %f77, %f78;
	xor.pred  	%p194, %p192, %p193;
	not.pred 	%p195, %p194;
	@%p195 bra 	$L__BB0_117;
	st.shared.f32 	[%r3], %f78;
	st.shared.f32 	[%r23], %f77;
$L__BB0_117:
	setp.le.u32 	%p196, %r19, %r1;
	bar.sync 	0;
	@%p196 bra 	$L__BB0_120;
	setp.ne.s32 	%p197, %r27, 0;
	ld.shared.f32 	%f79, [%r3];
	ld.shared.f32 	%f80, [%r20];
	setp.gt.f32 	%p198, %f79, %f80;
	xor.pred  	%p199, %p197, %p198;
	not.pred 	%p200, %p199;
	@%p200 bra 	$L__BB0_120;
	st.shared.f32 	[%r3], %f80;
	st.shared.f32 	[%r20], %f79;
$L__BB0_120:
	setp.le.u32 	%p201, %r16, %r1;
	bar.sync 	0;
	@%p201 bra 	$L__BB0_123;
	setp.ne.s32 	%p202, %r27, 0;
	ld.shared.f32 	%f81, [%r3];
	ld.shared.f32 	%f82, [%r17];
	setp.gt.f32 	%p203, %f81, %f82;
	xor.pred  	%p204, %p202, %p203;
	not.pred 	%p205, %p204;
	@%p205 bra 	$L__BB0_123;
	st.shared.f32 	[%r3], %f82;
	st.shared.f32 	[%r17], %f81;
$L__BB0_123:
	setp.le.u32 	%p206, %r13, %r1;
	bar.sync 	0;
	@%p206 bra 	$L__BB0_126;
	setp.ne.s32 	%p207, %r27, 0;
	ld.shared.f32 	%f83, [%r3];
	ld.shared.f32 	%f84, [%r14];
	setp.gt.f32 	%p208, %f83, %f84;
	xor.pred  	%p209, %p207, %p208;
	not.pred 	%p210, %p209;
	@%p210 bra 	$L__BB0_126;
	st.shared.f32 	[%r3], %f84;
	st.shared.f32 	[%r14], %f83;
$L__BB0_126:
	setp.le.u32 	%p211, %r10, %r1;
	bar.sync 	0;
	@%p211 bra 	$L__BB0_129;
	setp.ne.s32 	%p212, %r27, 0;
	ld.shared.f32 	%f85, [%r3];
	ld.shared.f32 	%f86, [%r11];
	setp.gt.f32 	%p213, %f85, %f86;
	xor.pred  	%p214, %p212, %p213;
	not.pred 	%p215, %p214;
	@%p215 bra 	$L__BB0_129;
	st.shared.f32 	[%r3], %f86;
	st.shared.f32 	[%r11], %f85;
$L__BB0_129:
	setp.le.u32 	%p216, %r7, %r1;
	bar.sync 	0;
	@%p216 bra 	$L__BB0_132;
	setp.ne.s32 	%p217, %r27, 0;
	ld.shared.f32 	%f87, [%r3];
	ld.shared.f32 	%f88, [%r8];
	setp.gt.f32 	%p218, %f87, %f88;
	xor.pred  	%p219, %p217, %p218;
	not.pred 	%p220, %p219;
	@%p220 bra 	$L__BB0_132;
	st.shared.f32 	[%r3], %f88;
	st.shared.f32 	[%r8], %f87;
$L__BB0_132:
	setp.le.u32 	%p221, %r4, %r1;
	bar.sync 	0;
	@%p221 bra 	$L__BB0_135;
	setp.ne.s32 	%p222, %r27, 0;
	ld.shared.f32 	%f89, [%r3];
	ld.shared.f32 	%f90, [%r5];
	setp.gt.f32 	%p223, %f89, %f90;
	xor.pred  	%p224, %p222, %p223;
	not.pred 	%p225, %p224;
	@%p225 bra 	$L__BB0_135;
	st.shared.f32 	[%r3], %f90;
	st.shared.f32 	[%r5], %f89;
$L__BB0_135:
	bar.sync 	0;
	setp.ge.s32 	%p226, %r2, %r30;
	@%p226 bra 	$L__BB0_137;
	ld.shared.f32 	%f92, [%r3];
	st.global.f32 	[%rd1], %f92;
$L__BB0_137:
	ret;

}
	// .globl	_Z16bitonicMergeStepPfiii
.visible .entry _Z16bitonicMergeStepPfiii(
	.param .u64 .ptr .align 1 _Z16bitonicMergeStepPfiii_param_0,
	.param .u32 _Z16bitonicMergeStepPfiii_param_1,
	.param .u32 _Z16bitonicMergeStepPfiii_param_2,
	.param .u32 _Z16bitonicMergeStepPfiii_param_3
)
{
	.reg .pred 	%p<8>;
	.reg .b32 	%r<11>;
	.reg .b32 	%f<3>;
	.reg .b64 	%rd<7>;

	ld.param.u64 	%rd3, [_Z16bitonicMergeStepPfiii_param_0];
	ld.param.u32 	%r4, [_Z16bitonicMergeStepPfiii_param_1];
	ld.param.u32 	%r5, [_Z16bitonicMergeStepPfiii_param_2];
	ld.param.u32 	%r3, [_Z16bitonicMergeStepPfiii_param_3];
	mov.u32 	%r6, %tid.x;
	mov.u32 	%r7, %ctaid.x;
	mov.u32 	%r8, %ntid.x;
	mad.lo.s32 	%r1, %r7, %r8, %r6;
	xor.b32  	%r2, %r5, %r1;
	min.s32 	%r9, %r4, %r2;
	setp.le.s32 	%p1, %r9, %r1;
	setp.ge.s32 	%p2, %r2, %r4;
	or.pred  	%p3, %p2, %p1;
	@%p3 bra 	$L__BB1_3;
	cvta.to.global.u64 	%rd4, %rd3;
	and.b32  	%r10, %r3, %r1;
	mul.wide.s32 	%rd5, %r1, 4;
	add.s64 	%rd1, %rd4, %rd5;
	ld.global.f32 	%f1, [%rd1];
	mul.wide.s32 	%rd6, %r2, 4;
	add.s64 	%rd2, %rd4, %rd6;
	ld.global.f32 	%f2, [%rd2];
	setp.gt.f32 	%p4, %f1, %f2;
	setp.ne.s32 	%p5, %r10, 0;
	xor.pred  	%p6, %p5, %p4;
	not.pred 	%p7, %p6;
	@%p7 bra 	$L__BB1_3;
	st.global.f32 	[%rd1], %f2;
	st.global.f32 	[%rd2], %f1;
$L__BB1_3:
	ret;

}


// ===== COMPILED SASS (sm_100) =====

	.target	sm_100

	.elftype	@"ET_EXEC"


//--------------------- .note.nv.tkinfo           --------------------------
	.section	.note.nv.tkinfo,"",@"SHT_NOTE"
	.sectionflags	@"SHF_NOTE_NV_TKINFO"
	.tkinfo
        /*0018*/ 	.word	0x00000002
        /*0030*/ 	.string	""
        /*0030*/ 	.string	"ptxas"
        /*0030*/ 	.string	"Cuda compilation tools, release 13.0, V13.0.88"
        /*0030*/ 	.string	"Build cuda_13.0.r13.0/compiler.36424714_0"
        /*0030*/ 	.string	"-arch sm_100 -m 64 "



//--------------------- .note.nv.cuinfo           --------------------------
	.section	.note.nv.cuinfo,"",@"SHT_NOTE"
	.sectionflags	@"SHF_NOTE_NV_CUINFO"
        /*0018*/ 	.short	0x0002
        /*001a*/ 	.short	0x0064
        /*001c*/ 	.short	0x0082
	.zero		2


//--------------------- .nv.info                  --------------------------
	.section	.nv.info,"",@"SHT_CUDA_INFO"
	.align	4


	//----- nvinfo : EIATTR_REGCOUNT
	.align		4
        /*0000*/ 	.byte	0x04, 0x2f
        /*0002*/ 	.short	(.L_1 - .L_0)
	.align		4
.L_0:
        /*0004*/ 	.word	index@(_Z9sortTilesPfi)
        /*0008*/ 	.word	0x00000018


	//----- nvinfo : EIATTR_FRAME_SIZE
	.align		4
.L_1:
        /*000c*/ 	.byte	0x04, 0x11
        /*000e*/ 	.short	(.L_3 - .L_2)
	.align		4
.L_2:
        /*0010*/ 	.word	index@(_Z9sortTilesPfi)
        /*0014*/ 	.word	0x00000000


	//----- nvinfo : EIATTR_REGCOUNT
	.align		4
.L_3:
        /*0018*/ 	.byte	0x04, 0x2f
        /*001a*/ 	.short	(.L_5 - .L_4)
	.align		4
.L_4:
        /*001c*/ 	.word	index@(_Z16bitonicMergeStepPfiii)
        /*0020*/ 	.word	0x0000000c


	//----- nvinfo : EIATTR_FRAME_SIZE
	.align		4
.L_5:
        /*0024*/ 	.byte	0x04, 0x11
        /*0026*/ 	.short	(.L_7 - .L_6)
	.align		4
.L_6:
        /*0028*/ 	.word	index@(_Z16bitonicMergeStepPfiii)
        /*002c*/ 	.word	0x00000000


	//----- nvinfo : EIATTR_MIN_STACK_SIZE
	.align		4
.L_7:
        /*0030*/ 	.byte	0x04, 0x12
        /*0032*/ 	.short	(.L_9 - .L_8)
	.align		4
.L_8:
        /*0034*/ 	.word	index@(_Z16bitonicMergeStepPfiii)
        /*0038*/ 	.word	0x00000000


	//----- nvinfo : EIATTR_MIN_STACK_SIZE
	.align		4
.L_9:
        /*003c*/ 	.byte	0x04, 0x12
        /*003e*/ 	.short	(.L_11 - .L_10)
	.align		4
.L_10:
        /*0040*/ 	.word	index@(_Z9sortTilesPfi)
        /*0044*/ 	.word	0x00000000
.L_11:


//--------------------- .nv.compat                --------------------------
	.section	.nv.compat,"",@"SHT_CUDA_COMPAT_INFO"
	.align	4
        /*0000*/ 	.byte	0x02, 0x09, 0x00, 0x00, 0x02, 0x02, 0x01, 0x00, 0x02, 0x05, 0x05, 0x00, 0x03, 0x07, 0x01, 0x01
        /*0010*/ 	.byte	0x02, 0x03, 0x00, 0x00, 0x02, 0x06, 0x01, 0x00, 0x04, 0x0b, 0x08, 0x00, 0x09, 0x00, 0x00, 0x00
        /*0020*/ 	.byte	0x00, 0x00, 0x00, 0x00


//--------------------- .nv.info._Z16bitonicMergeStepPfiii --------------------------
	.section	.nv.info._Z16bitonicMergeStepPfiii,"",@"SHT_CUDA_INFO"
	.sectionflags	@""
	.align	4


	//----- nvinfo : EIATTR_CUDA_API_VERSION
	.align		4
        /*0000*/ 	.byte	0x04, 0x37
        /*0002*/ 	.short	(.L_13 - .L_12)
.L_12:
        /*0004*/ 	.word	0x00000082


	//----- nvinfo : EIATTR_KPARAM_INFO
	.align		4
.L_13:
        /*0008*/ 	.byte	0x04, 0x17
        /*000a*/ 	.short	(.L_15 - .L_14)
.L_14:
        /*000c*/ 	.word	0x00000000
        /*0010*/ 	.short	0x0003
        /*0012*/ 	.short	0x0010
        /*0014*/ 	.byte	0x00, 0xf0, 0x11, 0x00


	//----- nvinfo : EIATTR_KPARAM_INFO
	.align		4
.L_15:
        /*0018*/ 	.byte	0x04, 0x17
        /*001a*/ 	.short	(.L_17 - .L_16)
.L_16:
        /*001c*/ 	.word	0x00000000
        /*0020*/ 	.short	0x0002
        /*0022*/ 	.short	0x000c
        /*0024*/ 	.byte	0x00, 0xf0, 0x11, 0x00


	//----- nvinfo : EIATTR_KPARAM_INFO
	.align		4
.L_17:
        /*0028*/ 	.byte	0x04, 0x17
        /*002a*/ 	.short	(.L_19 - .L_18)
.L_18:
        /*002c*/ 	.word	0x00000000
        /*0030*/ 	.short	0x0001
        /*0032*/ 	.short	0x0008
        /*0034*/ 	.byte	0x00, 0xf0, 0x11, 0x00


	//----- nvinfo : EIATTR_KPARAM_INFO
	.align		4
.L_19:
        /*0038*/ 	.byte	0x04, 0x17
        /*003a*/ 	.short	(.L_21 - .L_20)
.L_20:
        /*003c*/ 	.word	0x00000000
        /*0040*/ 	.short	0x0000
        /*0042*/ 	.short	0x0000
        /*0044*/ 	.byte	0x00, 0xf5, 0x21, 0x00


	//----- nvinfo : EIATTR_SPARSE_MMA_MASK
	.align		4
.L_21:
        /*0048*/ 	.byte	0x03, 0x50
        /*004a*/ 	.short	0x0000


	//----- nvinfo : EIATTR_MAXREG_COUNT
	.align		4
        /*004c*/ 	.byte	0x03, 0x1b
        /*004e*/ 	.short	0x00ff


	//----- nvinfo : EIATTR_MERCURY_ISA_VERSION
	.align		4
        /*0050*/ 	.byte	0x03, 0x5f
        /*0052*/ 	.short	0x0101


	//----- nvinfo : EIATTR_VRC_CTA_INIT_COUNT
	.align		4
        /*0054*/ 	.byte	0x02, 0x4a
	.zero		1
	.zero		1


	//----- nvinfo : EIATTR_EXIT_INSTR_OFFSETS
	.align		4
        /*0058*/ 	.byte	0x04, 0x1c
        /*005a*/ 	.short	(.L_23 - .L_22)


	//   ....[0]....
.L_22:
        /*005c*/ 	.word	0x000000a0


	//   ....[1]....
        /*0060*/ 	.word	0x00000140


	//   ....[2]....
        /*0064*/ 	.word	0x00000170


	//----- nvinfo : EIATTR_CBANK_PARAM_SIZE
	.align		4
.L_23:
        /*0068*/ 	.byte	0x03, 0x19
        /*006a*/ 	.short	0x0014


	//----- nvinfo : EIATTR_PARAM_CBANK
	.align		4
        /*006c*/ 	.byte	0x04, 0x0a
        /*006e*/ 	.short	(.L_25 - .L_24)
	.align		4
.L_24:
        /*0070*/ 	.word	index@(.nv.constant0._Z16bitonicMergeStepPfiii)
        /*0074*/ 	.short	0x0380
        /*0076*/ 	.short	0x0014


	//----- nvinfo : EIATTR_SW_WAR
	.align		4
.L_25:
        /*0078*/ 	.byte	0x04, 0x36
        /*007a*/ 	.short	(.L_27 - .L_26)
.L_26:
        /*007c*/ 	.word	0x00000008
.L_27:


//--------------------- .nv.info._Z9sortTilesPfi  --------------------------
	.section	.nv.info._Z9sortTilesPfi,"",@"SHT_CUDA_INFO"
	.sectionflags	@""
	.align	4


	//----- nvinfo : EIATTR_CUDA_API_VERSION
	.align		4
        /*0000*/ 	.byte	0x04, 0x37
        /*0002*/ 	.short	(.L_29 - .L_28)
.L_28:
        /*0004*/ 	.word	0x00000082


	//----- nvinfo : EIATTR_KPARAM_INFO
	.align		4
.L_29:
        /*0008*/ 	.byte	0x04, 0x17
        /*000a*/ 	.short	(.L_31 - .L_30)
.L_30:
        /*000c*/ 	.word	0x00000000
        /*0010*/ 	.short	0x0001
        /*0012*/ 	.short	0x0008
        /*0014*/ 	.byte	0x00, 0xf0, 0x11, 0x00


	//----- nvinfo : EIATTR_KPARAM_INFO
	.align		4
.L_31:
        /*0018*/ 	.byte	0x04, 0x17
        /*001a*/ 	.short	(.L_33 - .L_32)
.L_32:
        /*001c*/ 	.word	0x00000000
        /*0020*/ 	.short	0x0000
        /*0022*/ 	.short	0x0000
        /*0024*/ 	.byte	0x00, 0xf5, 0x21, 0x00


	//----- nvinfo : EIATTR_SPARSE_MMA_MASK
	.align		4
.L_33:
        /*0028*/ 	.byte	0x03, 0x50
        /*002a*/ 	.short	0x0000


	//----- nvinfo : EIATTR_MAXREG_COUNT
	.align		4
        /*002c*/ 	.byte	0x03, 0x1b
        /*002e*/ 	.short	0x00ff


	//----- nvinfo : EIATTR_NUM_BARRIERS
	.align		4
        /*0030*/ 	.byte	0x02, 0x4c
        /*0032*/ 	.byte	0x01
	.zero		1


	//----- nvinfo : EIATTR_MERCURY_ISA_VERSION
	.align		4
        /*0034*/ 	.byte	0x03, 0x5f
        /*0036*/ 	.short	0x0101


	//----- nvinfo : EIATTR_VRC_CTA_INIT_COUNT
	.align		4
        /*0038*/ 	.byte	0x02, 0x4a
	.zero		1
	.zero		1


	//----- nvinfo : EIATTR_EXIT_INSTR_OFFSETS
	.align		4
        /*003c*/ 	.byte	0x04, 0x1c
        /*003e*/ 	.short	(.L_35 - .L_34)


	//   ....[0]....
.L_34:
        /*0040*/ 	.word	0x00001fc0


	//   ....[1]....
        /*0044*/ 	.word	0x00001ff0


	//----- nvinfo : EIATTR_CRS_STACK_SIZE
	.align		4
.L_35:
        /*0048*/ 	.byte	0x04, 0x1e
        /*004a*/ 	.short	(.L_37 - .L_36)
.L_36:
        /*004c*/ 	.word	0x00000000


	//----- nvinfo : EIATTR_CBANK_PARAM_SIZE
	.align		4
.L_37:
        /*0050*/ 	.byte	0x03, 0x19
        /*0052*/ 	.short	0x000c


	//----- nvinfo : EIATTR_PARAM_CBANK
	.align		4
        /*0054*/ 	.byte	0x04, 0x0a
        /*0056*/ 	.short	(.L_39 - .L_38)
	.align		4
.L_38:
        /*0058*/ 	.word	index@(.nv.constant0._Z9sortTilesPfi)
        /*005c*/ 	.short	0x0380
        /*005e*/ 	.short	0x000c


	//----- nvinfo : EIATTR_SW_WAR
	.align		4
.L_39:
        /*0060*/ 	.byte	0x04, 0x36
        /*0062*/ 	.short	(.L_41 - .L_40)
.L_40:
        /*0064*/ 	.word	0x00000008
.L_41:


//--------------------- .nv.callgraph             --------------------------
	.section	.nv.callgraph,"",@"SHT_CUDA_CALLGRAPH"
	.align	4
	.sectionentsize	8
	.align		4
        /*0000*/ 	.word	0x00000000
	.align		4
        /*0004*/ 	.word	0xffffffff
	.align		4
        /*0008*/ 	.word	0x00000000
	.align		4
        /*000c*/ 	.word	0xfffffffe
	.align		4
        /*0010*/ 	.word	0x00000000
	.align		4
        /*0014*/ 	.word	0xfffffffd
	.align		4
        /*0018*/ 	.word	0x00000000
	.align		4
        /*001c*/ 	.word	0xfffffffc


//--------------------- .text._Z16bitonicMergeStepPfiii --------------------------
	.section	.text._Z16bitonicMergeStepPfiii,"ax",@progbits
	.align	128
        .global         _Z16bitonicMergeStepPfiii
        .type           _Z16bitonicMergeStepPfiii,@function
        .size           _Z16bitonicMergeStepPfiii,(.L_x_92 - _Z16bitonicMergeStepPfiii)
        .other          _Z16bitonicMergeStepPfiii,@"STO_CUDA_ENTRY STV_DEFAULT"
_Z16bitonicMergeStepPfiii:
.text._Z16bitonicMergeStepPfiii:
[----:B------:R-:W-:Y:S01]  /*0000*/  LDC R1, c[0x0][0x37c] ;  /* 0x0000df00ff017b82 */ /* 0x000fe20000000800 */
[----:B------:R-:W0:Y:S07]  /*0010*/  S2R R7, SR_TID.X ;  /* 0x0000000000077919 */ /* 0x000e2e0000002100 */
[----:B------:R-:W0:Y:S01]  /*0020*/  S2UR UR4, SR_CTAID.X ;  /* 0x00000000000479c3 */ /* 0x000e220000002500 */
[----:B------:R-:W1:Y:S07]  /*0030*/  LDCU.64 UR6, c[0x0][0x388] ;  /* 0x00007100ff0677ac */ /* 0x000e6e0008000a00 */
[----:B------:R-:W0:Y:S02]  /*0040*/  LDC R0, c[0x0][0x360] ;  /* 0x0000d800ff007b82 */ /* 0x000e240000000800 */
[----:B0-----:R-:W-:-:S05]  /*0050*/  IMAD R7, R0, UR4, R7 ;  /* 0x0000000400077c24 */ /* 0x001fca000f8e0207 */
[----:B-1----:R-:W-:-:S04]  /*0060*/  LOP3.LUT R9, R7, UR7, RZ, 0x3c, !PT ;  /* 0x0000000707097c12 */ /* 0x002fc8000f8e3cff */
[----:B------:R-:W-:-:S04]  /*0070*/  VIMNMX R0, PT, PT, R9, UR6, PT ;  /* 0x0000000609007c48 */ /* 0x000fc8000bfe0100 */
[----:B------:R-:W-:-:S04]  /*0080*/  ISETP.GT.AND P0, PT, R0, R7, PT ;  /* 0x000000070000720c */ /* 0x000fc80003f04270 */
[----:B------:R-:W-:-:S13]  /*0090*/  ISETP.GE.OR P0, PT, R9, UR6, !P0 ;  /* 0x0000000609007c0c */ /* 0x000fda000c706670 */
[----:B------:R-:W-:Y:S05]  /*00a0*/  @P0 EXIT ;  /* 0x000000000000094d */ /* 0x000fea0003800000 */
[----:B------:R-:W0:Y:S01]  /*00b0*/  LDC.64 R4, c[0x0][0x380] ;  /* 0x0000e000ff047b82 */ /* 0x000e220000000a00 */
[----:B------:R-:W1:Y:S01]  /*00c0*/  LDCU.64 UR4, c[0x0][0x358] ;  /* 0x00006b00ff0477ac */ /* 0x000e620008000a00 */
[----:B------:R-:W2:Y:S01]  /*00d0*/  LDCU UR6, c[0x0][0x390] ;  /* 0x00007200ff0677ac */ /* 0x000ea20008000800 */
[----:B0-----:R-:W-:-:S04]  /*00e0*/  IMAD.WIDE R2, R7, 0x4, R4 ;  /* 0x0000000407027825 */ /* 0x001fc800078e0204 */
[----:B------:R-:W-:Y:S02]  /*00f0*/  IMAD.WIDE R4, R9, 0x4, R4 ;  /* 0x0000000409047825 */ /* 0x000fe400078e0204 */
[----:B-1----:R-:W3:Y:S04]  /*0100*/  LDG.E R9, desc[UR4][R2.64] ;  /* 0x0000000402097981 */ /* 0x002ee8000c1e1900 */
[----:B------:R-:W3:Y:S01]  /*0110*/  LDG.E R0, desc[UR4][R4.64] ;  /* 0x0000000404007981 */ /* 0x000ee2000c1e1900 */
[----:B--2---:R-:W-:-:S04]  /*0120*/  LOP3.LUT P0, RZ, R7, UR6, RZ, 0xc0, !PT ;  /* 0x0000000607ff7c12 */ /* 0x004fc8000f80c0ff */
[----:B---3--:R-:W-:-:S13]  /*0130*/  FSETP.GT.XOR P0, PT, R9, R0, P0 ;  /* 0x000000000900720b */ /* 0x008fda0000704800 */
[----:B------:R-:W-:Y:S05]  /*0140*/  @!P0 EXIT ;  /* 0x000000000000894d */ /* 0x000fea0003800000 */
[----:B------:R-:W-:Y:S04]  /*0150*/  STG.E desc[UR4][R2.64], R0 ;  /* 0x0000000002007986 */ /* 0x000fe8000c101904 */
[----:B------:R-:W-:Y:S01]  /*0160*/  STG.E desc[UR4][R4.64], R9 ;  /* 0x0000000904007986 */ /* 0x000fe2000c101904 */
[----:B------:R-:W-:Y:S05]  /*0170*/  EXIT ;  /* 0x000000000000794d */ /* 0x000fea0003800000 */
.L_x_0:
[----:B------:R-:W-:-:S00]  /*0180*/  BRA `(.L_x_0) ;  /* 0xfffffffc00fc7947 */ /* 0x000fc0000383ffff */
[----:B------:R-:W-:-:S00]  /*0190*/  NOP ;  /* 0x0000000000007918 */ /* 0x000fc00000000000 */
        /* <DEDUP_REMOVED lines=14> */
.L_x_92:


//--------------------- .text._Z9sortTilesPfi     --------------------------
	.section	.text._Z9sortTilesPfi,"ax",@progbits
	.align	128
        .global         _Z9sortTilesPfi
        .type           _Z9sortTilesPfi,@function
        .size           _Z9sortTilesPfi,(.L_x_93 - _Z9sortTilesPfi)
        .other          _Z9sortTilesPfi,@"STO_CUDA_ENTRY STV_DEFAULT"
_Z9sortTilesPfi:
.text._Z9sortTilesPfi:
[----:B------:R-:W-:Y:S01]  /*0000*/  LDC R1, c[0x0][0x37c] ;  /* 0x0000df00ff017b82 */ /* 0x000fe20000000800 */
[----:B------:R-:W0:Y:S07]  /*0010*/  S2R R0, SR_TID.X ;  /* 0x0000000000007919 */ /* 0x000e2e0000002100 */
[----:B------:R-:W1:Y:S01]  /*0020*/  LDC.64 R2, c[0x0][0x380] ;  /* 0x0000e000ff027b82 */ /* 0x000e620000000a00 */
[----:B------:R-:W2:Y:S01]  /*0030*/  LDCU.64 UR6, c[0x0][0x358] ;  /* 0x00006b00ff0677ac */ /* 0x000ea20008000a00 */
[----:B------:R-:W0:Y:S02]  /*0040*/  S2R R5, SR_CTAID.X ;  /* 0x0000000000057919 */ /* 0x000e240000002500 */
[----:B0-----:R-:W-:-:S04]  /*0050*/  IMAD R4, R5, 0x200, R0 ;  /* 0x0000020005047824 */ /* 0x001fc800078e0200 */
[----:B-1----:R-:W-:-:S05]  /*0060*/  IMAD.WIDE.U32 R2, R4, 0x4, R2 ;  /* 0x0000000404027825 */ /* 0x002fca00078e0002 */
[----:B--2---:R-:W2:Y:S01]  /*0070*/  LDG.E R8, desc[UR6][R2.64] ;  /* 0x0000000602087981 */ /* 0x004ea2000c1e1900 */
[----:B------:R-:W0:Y:S01]  /*0080*/  S2UR UR5, SR_CgaCtaId ;  /* 0x00000000000579c3 */ /* 0x000e220000008800 */
[C---:B------:R-:W-:Y:S01]  /*0090*/  LOP3.LUT R5, R0.reuse, 0x1, RZ, 0x3c, !PT ;  /* 0x0000000100057812 */ /* 0x040fe200078e3cff */
[----:B------:R-:W-:Y:S01]  /*00a0*/  UMOV UR4, 0x400 ;  /* 0x0000040000047882 */ /* 0x000fe20000000000 */
[C---:B------:R-:W-:Y:S01]  /*00b0*/  LOP3.LUT R7, R0.reuse, 0x2, RZ, 0x3c, !PT ;  /* 0x0000000200077812 */ /* 0x040fe200078e3cff */
[----:B------:R-:W-:Y:S01]  /*00c0*/  BSSY.RECONVERGENT B0, `(.L_x_1) ;  /* 0x000001b000007945 */ /* 0x000fe20003800200 */
[----:B------:R-:W-:Y:S02]  /*00d0*/  ISETP.GT.U32.AND P0, PT, R5, R0, PT ;  /* 0x000000000500720c */ /* 0x000fe40003f04070 */
[C---:B------:R-:W-:Y:S02]  /*00e0*/  LOP3.LUT R5, R0.reuse, 0x8, RZ, 0x3c, !PT ;  /* 0x0000000800057812 */ /* 0x040fe400078e3cff */
[----:B------:R-:W-:-:S02]  /*00f0*/  LOP3.LUT R9, R0, 0x4, RZ, 0x3c, !PT ;  /* 0x0000000400097812 */ /* 0x000fc400078e3cff */
[-C--:B------:R-:W-:Y:S01]  /*0100*/  ISETP.GT.U32.AND P3, PT, R5, R0.reuse, PT ;  /* 0x000000000500720c */ /* 0x080fe20003f64070 */
[C---:B------:R-:W-:Y:S01]  /*0110*/  IMAD.SHL.U32 R5, R0.reuse, 0x4, RZ ;  /* 0x0000000400057824 */ /* 0x040fe200078e00ff */
[-C--:B------:R-:W-:Y:S02]  /*0120*/  ISETP.GT.U32.AND P1, PT, R7, R0.reuse, PT ;  /* 0x000000000700720c */ /* 0x080fe40003f24070 */
[-C--:B------:R-:W-:Y:S02]  /*0130*/  ISETP.GT.U32.AND P2, PT, R9, R0.reuse, PT ;  /* 0x000000000900720c */ /* 0x080fe40003f44070 */
[C---:B------:R-:W-:Y:S02]  /*0140*/  LOP3.LUT R7, R0.reuse, 0x10, RZ, 0x3c, !PT ;  /* 0x0000001000077812 */ /* 0x040fe400078e3cff */
[----:B------:R-:W-:Y:S02]  /*0150*/  LOP3.LUT R9, R0, 0x20, RZ, 0x3c, !PT ;  /* 0x0000002000097812 */ /* 0x000fe400078e3cff */
[----:B------:R-:W-:-:S02]  /*0160*/  ISETP.GT.U32.AND P4, PT, R7, R0, PT ;  /* 0x000000000700720c */ /* 0x000fc40003f84070 */
[----:B------:R-:W-:Y:S01]  /*0170*/  ISETP.GT.U32.AND P5, PT, R9, R0, PT ;  /* 0x000000000900720c */ /* 0x000fe20003fa4070 */
[----:B0-----:R-:W-:Y:S01]  /*0180*/  ULEA UR4, UR5, UR4, 0x18 ;  /* 0x0000000405047291 */ /* 0x001fe2000f8ec0ff */
[----:B------:R-:W-:Y:S02]  /*0190*/  LOP3.LUT R11, R0, 0x4, RZ, 0xc0, !PT ;  /* 0x00000004000b7812 */ /* 0x000fe400078ec0ff */
[C---:B------:R-:W-:Y:S02]  /*01a0*/  LOP3.LUT R6, R5.reuse, 0x4, RZ, 0x3c, !PT ;  /* 0x0000000405067812 */ /* 0x040fe400078e3cff */
[----:B------:R-:W-:-:S04]  /*01b0*/  LOP3.LUT R7, R5, 0x8, RZ, 0x3c, !PT ;  /* 0x0000000805077812 */ /* 0x000fc800078e3cff */
[----:B--2---:R0:W-:Y:S01]  /*01c0*/  STS [R5+UR4], R8 ;  /* 0x0000000805007988 */ /* 0x0041e20008000804 */
[----:B------:R-:W-:Y:S06]  /*01d0*/  BAR.SYNC.DEFER_BLOCKING 0x0 ;  /* 0x0000000000007b1d */ /* 0x000fec0000010000 */
[----:B------:R-:W-:Y:S05]  /*01e0*/  @!P0 BRA `(.L_x_2) ;  /* 0x0000000000208947 */ /* 0x000fea0003800000 */
[----:B------:R-:W-:Y:S01]  /*01f0*/  LDS R9, [R5+UR4] ;  /* 0x0000000405097984 */ /* 0x000fe20008000800 */
[----:B0-----:R-:W-:-:S03]  /*0200*/  SHF.R.U32.HI R8, RZ, 0x1, R0 ;  /* 0x00000001ff087819 */ /* 0x001fc60000011600 */
[----:B------:R-:W0:Y:S01]  /*0210*/  LDS R10, [R6+UR4] ;  /* 0x00000004060a7984 */ /* 0x000e220008000800 */
[----:B------:R-:W-:Y:S02]  /*0220*/  LOP3.LUT R8, R8, 0x1, RZ, 0xc0, !PT ;  /* 0x0000000108087812 */ /* 0x000fe400078ec0ff */
[----:B0-----:R-:W-:-:S04]  /*0230*/  FSETP.GT.AND P6, PT, R9, R10, PT ;  /* 0x0000000a0900720b */ /* 0x001fc80003fc4000 */
[----:B------:R-:W-:-:S13]  /*0240*/  ISETP.EQ.U32.XOR P6, PT, R8, 0x1, P6 ;  /* 0x000000010800780c */ /* 0x000fda00037c2870 */
[----:B------:R1:W-:Y:S04]  /*0250*/  @P6 STS [R5+UR4], R10 ;  /* 0x0000000a05006988 */ /* 0x0003e80008000804 */
[----:B------:R1:W-:Y:S02]  /*0260*/  @P6 STS [R6+UR4], R9 ;  /* 0x0000000906006988 */ /* 0x0003e40008000804 */
.L_x_2:
[----:B------:R-:W-:Y:S05]  /*0270*/  BSYNC.RECONVERGENT B0 ;  /* 0x0000000000007941 */ /* 0x000fea0003800200 */
.L_x_1:
[----:B------:R-:W-:Y:S06]  /*0280*/  BAR.SYNC.DEFER_BLOCKING 0x0 ;  /* 0x0000000000007b1d */ /* 0x000fec0000010000 */
[----:B------:R-:W-:Y:S04]  /*0290*/  BSSY.RECONVERGENT B0, `(.L_x_3) ;  /* 0x0000008000007945 */ /* 0x000fe80003800200 */
[----:B------:R-:W-:Y:S05]  /*02a0*/  @!P1 BRA `(.L_x_4) ;  /* 0x0000000000189947 */ /* 0x000fea0003800000 */
[----:B0-----:R-:W-:Y:S04]  /*02b0*/  LDS R8, [R5+UR4] ;  /* 0x0000000405087984 */ /* 0x001fe80008000800 */
[----:B-1----:R-:W0:Y:S02]  /*02c0*/  LDS R9, [R7+UR4] ;  /* 0x0000000407097984 */ /* 0x002e240008000800 */
[----:B0-----:R-:W-:-:S04]  /*02d0*/  FSETP.GT.AND P6, PT, R8, R9, PT ;  /* 0x000000090800720b */ /* 0x001fc80003fc4000 */
[----:B------:R-:W-:-:S13]  /*02e0*/  ISETP.NE.XOR P6, PT, R11, RZ, P6 ;  /* 0x000000ff0b00720c */ /* 0x000fda00037c5a70 */
[----:B------:R2:W-:Y:S04]  /*02f0*/  @P6 STS [R5+UR4], R9 ;  /* 0x0000000905006988 */ /* 0x0005e80008000804 */
[----:B------:R2:W-:Y:S02]  /*0300*/  @P6 STS [R7+UR4], R8 ;  /* 0x0000000807006988 */ /* 0x0005e40008000804 */
.L_x_4:
[----:B------:R-:W-:Y:S05]  /*0310*/  BSYNC.RECONVERGENT B0 ;  /* 0x0000000000007941 */ /* 0x000fea0003800200 */
.L_x_3:
[----:B------:R-:W-:Y:S06]  /*0320*/  BAR.SYNC.DEFER_BLOCKING 0x0 ;  /* 0x0000000000007b1d */ /* 0x000fec0000010000 */
[----:B------:R-:W-:Y:S04]  /*0330*/  BSSY.RECONVERGENT B0, `(.L_x_5) ;  /* 0x0000008000007945 */ /* 0x000fe80003800200 */
[----:B------:R-:W-:Y:S05]  /*0340*/  @!P0 BRA `(.L_x_6) ;  /* 0x0000000000188947 */ /* 0x000fea0003800000 */
[----:B-12---:R-:W-:Y:S04]  /*0350*/  LDS R9, [R5+UR4] ;  /* 0x0000000405097984 */ /* 0x006fe80008000800 */
[----:B0-----:R-:W0:Y:S02]  /*0360*/  LDS R8, [R6+UR4] ;  /* 0x0000000406087984 */ /* 0x001e240008000800 */
[----:B0-----:R-:W-:-:S04]  /*0370*/  FSETP.GT.AND P6, PT, R9, R8, PT ;  /* 0x000000080900720b */ /* 0x001fc80003fc4000 */
[----:B------:R-:W-:-:S13]  /*0380*/  ISETP.NE.XOR P6, PT, R11, RZ, P6 ;  /* 0x000000ff0b00720c */ /* 0x000fda00037c5a70 */
[----:B------:R3:W-:Y:S04]  /*0390*/  @P6 STS [R5+UR4], R8 ;  /* 0x0000000805006988 */ /* 0x0007e80008000804 */
[----:B------:R3:W-:Y:S02]  /*03a0*/  @P6 STS [R6+UR4], R9 ;  /* 0x0000000906006988 */ /* 0x0007e40008000804 */
.L_x_6:
[----:B------:R-:W-:Y:S05]  /*03b0*/  BSYNC.RECONVERGENT B0 ;  /* 0x0000000000007941 */ /* 0x000fea0003800200 */
.L_x_5:
[----:B------:R-:W-:Y:S01]  /*03c0*/  BAR.SYNC.DEFER_BLOCKING 0x0 ;  /* 0x0000000000007b1d */ /* 0x000fe20000010000 */
[----:B------:R-:W-:Y:S02]  /*03d0*/  LOP3.LUT R11, R0, 0x8, RZ, 0xc0, !PT ;  /* 0x00000008000b7812 */ /* 0x000fe400078ec0ff */
[----:B0-23--:R-:W-:-:S03]  /*03e0*/  LOP3.LUT R8, R5, 0x10, RZ, 0x3c, !PT ;  /* 0x0000001005087812 */ /* 0x00dfc600078e3cff */
[----:B------:R-:W-:Y:S04]  /*03f0*/  BSSY.RECONVERGENT B0, `(.L_x_7) ;  /* 0x0000008000007945 */ /* 0x000fe80003800200 */
[----:B------:R-:W-:Y:S05]  /*0400*/  @!P2 BRA `(.L_x_8) ;  /* 0x000000000018a947 */ /* 0x000fea0003800000 */
[----:B-1----:R-:W-:Y:S04]  /*0410*/  LDS R9, [R5+UR4] ;  /* 0x0000000405097984 */ /* 0x002fe80008000800 */
[----:B------:R-:W0:Y:S02]  /*0420*/  LDS R10, [R8+UR4] ;  /* 0x00000004080a7984 */ /* 0x000e240008000800 */
[----:B0-----:R-:W-:-:S04]  /*0430*/  FSETP.GT.AND P6, PT, R9, R10, PT ;  /* 0x0000000a0900720b */ /* 0x001fc80003fc4000 */
[----:B------:R-:W-:-:S13]  /*0440*/  ISETP.NE.XOR P6, PT, R11, RZ, P6 ;  /* 0x000000ff0b00720c */ /* 0x000fda00037c5a70 */
[----:B------:R0:W-:Y:S04]  /*0450*/  @P6 STS [R5+UR4], R10 ;  /* 0x0000000a05006988 */ /* 0x0001e80008000804 */
[----:B------:R0:W-:Y:S02]  /*0460*/  @P6 STS [R8+UR4], R9 ;  /* 0x0000000908006988 */ /* 0x0001e40008000804 */
.L_x_8:
[----:B------:R-:W-:Y:S05]  /*0470*/  BSYNC.RECONVERGENT B0 ;  /* 0x0000000000007941 */ /* 0x000fea0003800200 */
.L_x_7:
[----:B------:R-:W-:Y:S06]  /*0480*/  BAR.SYNC.DEFER_BLOCKING 0x0 ;  /* 0x0000000000007b1d */ /* 0x000fec0000010000 */
[----:B------:R-:W-:Y:S04]  /*0490*/  BSSY.RECONVERGENT B0, `(.L_x_9) ;  /* 0x0000008000007945 */ /* 0x000fe80003800200 */
[----:B------:R-:W-:Y:S05]  /*04a0*/  @!P1 BRA `(.L_x_10) ;  /* 0x0000000000189947 */ /* 0x000fea0003800000 */
[----:B01----:R-:W-:Y:S04]  /*04b0*/  LDS R10, [R5+UR4] ;  /* 0x00000004050a7984 */ /* 0x003fe80008000800 */
[----:B------:R-:W0:Y:S02]  /*04c0*/  LDS R9, [R7+UR4] ;  /* 0x0000000407097984 */ /* 0x000e240008000800 */
[----:B0-----:R-:W-:-:S04]  /*04d0*/  FSETP.GT.AND P6, PT, R10, R9, PT ;  /* 0x000000090a00720b */ /* 0x001fc80003fc4000 */
[----:B------:R-:W-:-:S13]  /*04e0*/  ISETP.NE.XOR P6, PT, R11, RZ, P6 ;  /* 0x000000ff0b00720c */ /* 0x000fda00037c5a70 */
[----:B------:R2:W-:Y:S04]  /*04f0*/  @P6 STS [R5+UR4], R9 ;  /* 0x0000000905006988 */ /* 0x0005e80008000804 */
[----:B------:R2:W-:Y:S02]  /*0500*/  @P6 STS [R7+UR4], R10 ;  /* 0x0000000a07006988 */ /* 0x0005e40008000804 */
.L_x_10:
[----:B------:R-:W-:Y:S05]  /*0510*/  BSYNC.RECONVERGENT B0 ;  /* 0x0000000000007941 */ /* 0x000fea0003800200 */
.L_x_9:
[----:B------:R-:W-:Y:S06]  /*0520*/  BAR.SYNC.DEFER_BLOCKING 0x0 ;  /* 0x0000000000007b1d */ /* 0x000fec0000010000 */
[----:B------:R-:W-:Y:S04]  /*0530*/  BSSY.RECONVERGENT B0, `(.L_x_11) ;  /* 0x0000008000007945 */ /* 0x000fe80003800200 */
[----:B------:R-:W-:Y:S05]  /*0540*/  @!P0 BRA `(.L_x_12) ;  /* 0x0000000000188947 */ /* 0x000fea0003800000 */
[----:B012---:R-:W-:Y:S04]  /*0550*/  LDS R9, [R5+UR4] ;  /* 0x0000000405097984 */ /* 0x007fe80008000800 */
[----:B------:R-:W0:Y:S02]  /*0560*/  LDS R10, [R6+UR4] ;  /* 0x00000004060a7984 */ /* 0x000e240008000800 */
[----:B0-----:R-:W-:-:S04]  /*0570*/  FSETP.GT.AND P6, PT, R9, R10, PT ;  /* 0x0000000a0900720b */ /* 0x001fc80003fc4000 */
[----:B------:R-:W-:-:S13]  /*0580*/  ISETP.NE.XOR P6, PT, R11, RZ, P6 ;  /* 0x000000ff0b00720c */ /* 0x000fda00037c5a70 */
[----:B------:R3:W-:Y:S04]  /*0590*/  @P6 STS [R5+UR4], R10 ;  /* 0x0000000a05006988 */ /* 0x0007e80008000804 */
[----:B------:R3:W-:Y:S02]  /*05a0*/  @P6 STS [R6+UR4], R9 ;  /* 0x0000000906006988 */ /* 0x0007e40008000804 */
.L_x_12:
[----:B------:R-:W-:Y:S05]  /*05b0*/  BSYNC.RECONVERGENT B0 ;  /* 0x0000000000007941 */ /* 0x000fea0003800200 */
.L_x_11:
[----:B------:R-:W-:Y:S01]  /*05c0*/  BAR.SYNC.DEFER_BLOCKING 0x0 ;  /* 0x0000000000007b1d */ /* 0x000fe20000010000 */
[----:B------:R-:W-:Y:S02]  /*05d0*/  LOP3.LUT R12, R0, 0x10, RZ, 0xc0, !PT ;  /* 0x00000010000c7812 */ /* 0x000fe400078ec0ff */
[----:B0123--:R-:W-:-:S03]  /*05e0*/  LOP3.LUT R9, R5, 0x20, RZ, 0x3c, !PT ;  /* 0x0000002005097812 */ /* 0x00ffc600078e3cff */
[----:B------:R-:W-:Y:S04]  /*05f0*/  BSSY.RECONVERGENT B0, `(.L_x_13) ;  /* 0x0000008000007945 */ /* 0x000fe80003800200 */
[----:B------:R-:W-:Y:S05]  /*0600*/  @!P3 BRA `(.L_x_14) ;  /* 0x000000000018b947 */ /* 0x000fea0003800000 */
[----:B------:R-:W-:Y:S04]  /*0610*/  LDS R10, [R5+UR4] ;  /* 0x00000004050a7984 */ /* 0x000fe80008000800 */
[----:B------:R-:W0:Y:S02]  /*0620*/  LDS R11, [R9+UR4] ;  /* 0x00000004090b7984 */ /* 0x000e240008000800 */
[----:B0-----:R-:W-:-:S04]  /*0630*/  FSETP.GT.AND P6, PT, R10, R11, PT ;  /* 0x0000000b0a00720b */ /* 0x001fc80003fc4000 */
[----:B------:R-:W-:-:S13]  /*0640*/  ISETP.NE.XOR P6, PT, R12, RZ, P6 ;  /* 0x000000ff0c00720c */ /* 0x000fda00037c5a70 */
[----:B------:R0:W-:Y:S04]  /*0650*/  @P6 STS [R5+UR4], R11 ;  /* 0x0000000b05006988 */ /* 0x0001e80008000804 */
[----:B------:R0:W-:Y:S02]  /*0660*/  @P6 STS [R9+UR4], R10 ;  /* 0x0000000a09006988 */ /* 0x0001e40008000804 */
.L_x_14:
[----:B------:R-:W-:Y:S05]  /*0670*/  BSYNC.RECONVERGENT B0 ;  /* 0x0000000000007941 */ /* 0x000fea0003800200 */
.L_x_13:
[----:B------:R-:W-:Y:S06]  /*0680*/  BAR.SYNC.DEFER_BLOCKING 0x0 ;  /* 0x0000000000007b1d */ /* 0x000fec0000010000 */
[----:B------:R-:W-:Y:S04]  /*0690*/  BSSY.RECONVERGENT B0, `(.L_x_15) ;  /* 0x0000008000007945 */ /* 0x000fe80003800200 */
[----:B------:R-:W-:Y:S05]  /*06a0*/  @!P2 BRA `(.L_x_16) ;  /* 0x000000000018a947 */ /* 0x000fea0003800000 */
[----:B0-----:R-:W-:Y:S04]  /*06b0*/  LDS R11, [R5+UR4] ;  /* 0x00000004050b7984 */ /* 0x001fe80008000800 */
[----:B------:R-:W0:Y:S02]  /*06c0*/  LDS R10, [R8+UR4] ;  /* 0x00000004080a7984 */ /* 0x000e240008000800 */
[----:B0-----:R-:W-:-:S04]  /*06d0*/  FSETP.GT.AND P6, PT, R11, R10, PT ;  /* 0x0000000a0b00720b */ /* 0x001fc80003fc4000 */
[----:B------:R-:W-:-:S13]  /*06e0*/  ISETP.NE.XOR P6, PT, R12, RZ, P6 ;  /* 0x000000ff0c00720c */ /* 0x000fda00037c5a70 */
[----:B------:R1:W-:Y:S04]  /*06f0*/  @P6 STS [R5+UR4], R10 ;  /* 0x0000000a05006988 */ /* 0x0003e80008000804 */
[----:B------:R1:W-:Y:S02]  /*0700*/  @P6 STS [R8+UR4], R11 ;  /* 0x0000000b08006988 */ /* 0x0003e40008000804 */
.L_x_16:
[----:B------:R-:W-:Y:S05]  /*0710*/  BSYNC.RECONVERGENT B0 ;  /* 0x0000000000007941 */ /* 0x000fea0003800200 */
.L_x_15:
        /* <DEDUP_REMOVED lines=9> */
.L_x_18:
[----:B------:R-:W-:Y:S05]  /*07b0*/  BSYNC.RECONVERGENT B0 ;  /* 0x0000000000007941 */ /* 0x000fea0003800200 */
.L_x_17:
        /* <DEDUP_REMOVED lines=9> */
.L_x_20:
[----:B------:R-:W-:Y:S05]  /*0850*/  BSYNC.RECONVERGENT B0 ;  /* 0x0000000000007941 */ /* 0x000fea0003800200 */
.L_x_19:
[----:B------:R-:W-:Y:S01]  /*0860*/  BAR.SYNC.DEFER_BLOCKING 0x0 ;  /* 0x0000000000007b1d */ /* 0x000fe20000010000 */
[C---:B------:R-:W-:Y:S02]  /*0870*/  LOP3.LUT R13, R0.reuse, 0x20, RZ, 0xc0, !PT ;  /* 0x00000020000d7812 */ /* 0x040fe400078ec0ff */
[----:B------:R-:W-:Y:S02]  /*0880*/  LOP3.LUT R15, R0, 0x40, RZ, 0xc0, !PT ;  /* 0x00000040000f7812 */ /* 0x000fe400078ec0ff */
[----:B0123--:R-:W-:Y:S01]  /*0890*/  LOP3.LUT R10, R5, 0x40, RZ, 0x3c, !PT ;  /* 0x00000040050a7812 */ /* 0x00ffe200078e3cff */
        /* <DEDUP_REMOVED lines=8> */
.L_x_22:
[----:B------:R-:W-:Y:S05]  /*0920*/  BSYNC.RECONVERGENT B0 ;  /* 0x0000000000007941 */ /* 0x000fea0003800200 */
.L_x_21:
        /* <DEDUP_REMOVED lines=9> */
.L_x_24:
[----:B------:R-:W-:Y:S05]  /*09c0*/  BSYNC.RECONVERGENT B0 ;  /* 0x0000000000007941 */ /* 0x000fea0003800200 */
.L_x_23:
        /* <DEDUP_REMOVED lines=9> */
.L_x_26:
[----:B------:R-:W-:Y:S05]  /*0a60*/  BSYNC.RECONVERGENT B0 ;  /* 0x0000000000007941 */ /* 0x000fea0003800200 */
.L_x_25:
        /* <DEDUP_REMOVED lines=9> */
.L_x_28:
[----:B------:R-:W-:Y:S05]  /*0b00*/  BSYNC.RECONVERGENT B0 ;  /* 0x0000000000007941 */ /* 0x000fea0003800200 */
.L_x_27:
[----:B------:R-:W-:Y:S06]  /*0b10*/  BAR.SYNC.DEFER_BLOCKING 0x0 ;  /* 0x0000000000007b1d */ /* 0x000fec0000010000 */
[----:B------:R-:W-:Y:S04]  /*0b20*/  BSSY.RECONVERGENT B0, `(.L_x_29) ;  /* 0x0000008000007945 */ /* 0x000fe80003800200 */
[----:B------:R-:W-:Y:S05]  /*0b30*/  @!P0 BRA `(.L_x_30) ;  /* 0x0000000000188947 */ /* 0x000fea0003800000 */
[----:B0123--:R-:W-:Y:S04]  /*0b40*/  LDS R11, [R5+UR4] ;  /* 0x00000004050b7984 */ /* 0x00ffe80008000800 */
[----:B------:R-:W0:Y:S02]  /*0b50*/  LDS R12, [R6+UR4] ;  /* 0x00000004060c7984 */ /* 0x000e240008000800 */
[----:B0-----:R-:W-:-:S04]  /*0b60*/  FSETP.GT.AND P6, PT, R11, R12, PT ;  /* 0x0000000c0b00720b */ /* 0x001fc80003fc4000 */
[----:B------:R-:W-:-:S13]  /*0b70*/  ISETP.NE.XOR P6, PT, R13, RZ, P6 ;  /* 0x000000ff0d00720c */ /* 0x000fda00037c5a70 */
[----:B------:R4:W-:Y:S04]  /*0b80*/  @P6 STS [R5+UR4], R12 ;  /* 0x0000000c05006988 */ /* 0x0009e80008000804 */
[----:B------:R4:W-:Y:S02]  /*0b90*/  @P6 STS [R6+UR4], R11 ;  /* 0x0000000b06006988 */ /* 0x0009e40008000804 */
.L_x_30:
[----:B------:R-:W-:Y:S05]  /*0ba0*/  BSYNC.RECONVERGENT B0 ;  /* 0x0000000000007941 */ /* 0x000fea0003800200 */
.L_x_29:
[----:B------:R-:W-:Y:S01]  /*0bb0*/  BAR.SYNC.DEFER_BLOCKING 0x0 ;  /* 0x0000000000007b1d */ /* 0x000fe20000010000 */
[----:B01234-:R-:W-:Y:S02]  /*0bc0*/  LOP3.LUT R11, R0, 0x40, RZ, 0x3c, !PT ;  /* 0x00000040000b7812 */ /* 0x01ffe400078e3cff */
[----:B------:R-:W-:-:S03]  /*0bd0*/  LOP3.LUT R12, R5, 0x80, RZ, 0x3c, !PT ;  /* 0x00000080050c7812 */ /* 0x000fc600078e3cff */
        /* <DEDUP_REMOVED lines=8> */
.L_x_32:
[----:B------:R-:W-:Y:S05]  /*0c60*/  BSYNC.RECONVERGENT B0 ;  /* 0x0000000000007941 */ /* 0x000fea0003800200 */
.L_x_31:
        /* <DEDUP_REMOVED lines=9> */
.L_x_34:
[----:B------:R-:W-:Y:S05]  /*0d00*/  BSYNC.RECONVERGENT B0 ;  /* 0x0000000000007941 */ /* 0x000fea0003800200 */
.L_x_33:
        /* <DEDUP_REMOVED lines=9> */
.L_x_36:
[----:B------:R-:W-:Y:S05]  /*0da0*/  BSYNC.RECONVERGENT B0 ;  /* 0x0000000000007941 */ /* 0x000fea0003800200 */
.L_x_35:
        /* <DEDUP_REMOVED lines=9> */
.L_x_38:
[----:B------:R-:W-:Y:S05]  /*0e40*/  BSYNC.RECONVERGENT B0 ;  /* 0x0000000000007941 */ /* 0x000fea0003800200 */
.L_x_37:
        /* <DEDUP_REMOVED lines=9> */
.L_x_40:
[----:B------:R-:W-:Y:S05]  /*0ee0*/  BSYNC.RECONVERGENT B0 ;  /* 0x0000000000007941 */ /* 0x000fea0003800200 */
.L_x_39:
[----:B------:R-:W-:Y:S06]  /*0ef0*/  BAR.SYNC.DEFER_BLOCKING 0x0 ;  /* 0x0000000000007b1d */ /* 0x000fec0000010000 */
[----:B------:R-:W-:Y:S04]  /*0f00*/  BSSY.RECONVERGENT B0, `(.L_x_41) ;  /* 0x0000008000007945 */ /* 0x000fe80003800200 */
[----:B------:R-:W-:Y:S05]  /*0f10*/  @!P0 BRA `(.L_x_42) ;  /* 0x0000000000188947 */ /* 0x000fea0003800000 */
[----:B01234-:R-:W-:Y:S04]  /*0f20*/  LDS R13, [R5+UR4] ;  /* 0x00000004050d7984 */ /* 0x01ffe80008000800 */
[----:B------:R-:W0:Y:S02]  /*0f30*/  LDS R14, [R6+UR4] ;  /* 0x00000004060e7984 */ /* 0x000e240008000800 */
[----:B0-----:R-:W-:-:S04]  /*0f40*/  FSETP.GT.AND P6, PT, R13, R14, PT ;  /* 0x0000000e0d00720b */ /* 0x001fc80003fc4000 */
[----:B------:R-:W-:-:S13]  /*0f50*/  ISETP.NE.XOR P6, PT, R15, RZ, P6 ;  /* 0x000000ff0f00720c */ /* 0x000fda00037c5a70 */
[----:B------:R0:W-:Y:S04]  /*0f60*/  @P6 STS [R5+UR4], R14 ;  /* 0x0000000e05006988 */ /* 0x0001e80008000804 */
[----:B------:R0:W-:Y:S02]  /*0f70*/  @P6 STS [R6+UR4], R13 ;  /* 0x0000000d06006988 */ /* 0x0001e40008000804 */
.L_x_42:
[----:B------:R-:W-:Y:S05]  /*0f80*/  BSYNC.RECONVERGENT B0 ;  /* 0x0000000000007941 */ /* 0x000fea0003800200 */
.L_x_41:
[----:B------:R-:W-:Y:S01]  /*0f90*/  BAR.SYNC.DEFER_BLOCKING 0x0 ;  /* 0x0000000000007b1d */ /* 0x000fe20000010000 */
[----:B------:R-:W-:Y:S02]  /*0fa0*/  ISETP.GT.U32.AND P6, PT, R11, R0, PT ;  /* 0x000000000b00720c */ /* 0x000fe40003fc4070 */
[C---:B------:R-:W-:Y:S02]  /*0fb0*/  LOP3.LUT R17, R0.reuse, 0x80, RZ, 0xc0, !PT ;  /* 0x0000008000117812 */ /* 0x040fe400078ec0ff */
[C---:B01234-:R-:W-:Y:S01]  /*0fc0*/  LOP3.LUT R13, R0.reuse, 0x80, RZ, 0x3c, !PT ;  /* 0x00000080000d7812 */ /* 0x05ffe200078e3cff */
[----:B------:R-:W-:Y:S01]  /*0fd0*/  BSSY.RECONVERGENT B0, `(.L_x_43) ;  /* 0x000000b000007945 */ /* 0x000fe20003800200 */
[----:B------:R-:W-:Y:S02]  /*0fe0*/  LOP3.LUT R18, R0, 0x100, RZ, 0xc0, !PT ;  /* 0x0000010000127812 */ /* 0x000fe400078ec0ff */
[----:B------:R-:W-:Y:S02]  /*0ff0*/  P2R R19, PR, RZ, 0x40 ;  /* 0x00000040ff137803 */ /* 0x000fe40000000000 */
[----:B------:R-:W-:-:S03]  /*1000*/  LOP3.LUT R14, R5, 0x100, RZ, 0x3c, !PT ;  /* 0x00000100050e7812 */ /* 0x000fc600078e3cff */
[----:B------:R-:W-:Y:S05]  /*1010*/  @!P6 BRA `(.L_x_44) ;  /* 0x000000000018e947 */ /* 0x000fea0003800000 */
[----:B------:R-:W-:Y:S04]  /*1020*/  LDS R15, [R5+UR4] ;  /* 0x00000004050f7984 */ /* 0x000fe80008000800 */
[----:B------:R-:W0:Y:S02]  /*1030*/  LDS R16, [R14+UR4] ;  /* 0x000000040e107984 */ /* 0x000e240008000800 */
[----:B0-----:R-:W-:-:S04]  /*1040*/  FSETP.GT.AND P6, PT, R15, R16, PT ;  /* 0x000000100f00720b */ /* 0x001fc80003fc4000 */
[----:B------:R-:W-:-:S13]  /*1050*/  ISETP.NE.XOR P6, PT, R17, RZ, P6 ;  /* 0x000000ff1100720c */ /* 0x000fda00037c5a70 */
[----:B------:R0:W-:Y:S04]  /*1060*/  @P6 STS [R5+UR4], R16 ;  /* 0x0000001005006988 */ /* 0x0001e80008000804 */
[----:B------:R0:W-:Y:S02]  /*1070*/  @P6 STS [R14+UR4], R15 ;  /* 0x0000000f0e006988 */ /* 0x0001e40008000804 */
.L_x_44:
[----:B------:R-:W-:Y:S05]  /*1080*/  BSYNC.RECONVERGENT B0 ;  /* 0x0000000000007941 */ /* 0x000fea0003800200 */
.L_x_43:
        /* <DEDUP_REMOVED lines=9> */
.L_x_46:
[----:B------:R-:W-:Y:S05]  /*1120*/  BSYNC.RECONVERGENT B0 ;  /* 0x0000000000007941 */ /* 0x000fea0003800200 */
.L_x_45:
        /* <DEDUP_REMOVED lines=9> */
.L_x_48:
[----:B------:R-:W-:Y:S05]  /*11c0*/  BSYNC.RECONVERGENT B0 ;  /* 0x0000000000007941 */ /* 0x000fea0003800200 */
.L_x_47:
        /* <DEDUP_REMOVED lines=9> */
.L_x_50:
[----:B------:R-:W-:Y:S05]  /*1260*/  BSYNC.RECONVERGENT B0 ;  /* 0x0000000000007941 */ /* 0x000fea0003800200 */
.L_x_49:
        /* <DEDUP_REMOVED lines=9> */
.L_x_52:
[----:B------:R-:W-:Y:S05]  /*1300*/  BSYNC.RECONVERGENT B0 ;  /* 0x0000000000007941 */ /* 0x000fea0003800200 */
.L_x_51:
        /* <DEDUP_REMOVED lines=9> */
.L_x_54:
[----:B------:R-:W-:Y:S05]  /*13a0*/  BSYNC.RECONVERGENT B0 ;  /* 0x0000000000007941 */ /* 0x000fea0003800200 */
.L_x_53:
        /* <DEDUP_REMOVED lines=9> */
.L_x_56:
[----:B------:R-:W-:Y:S05]  /*1440*/  BSYNC.RECONVERGENT B0 ;  /* 0x0000000000007941 */ /* 0x000fea0003800200 */
.L_x_55:
[----:B------:R-:W-:Y:S01]  /*1450*/  BAR.SYNC.DEFER_BLOCKING 0x0 ;  /* 0x0000000000007b1d */ /* 0x000fe20000010000 */
[----:B------:R-:W-:Y:S02]  /*1460*/  ISETP.GT.U32.AND P6, PT, R13, R0, PT ;  /* 0x000000000d00720c */ /* 0x000fe40003fc4070 */
[C---:B------:R-:W-:Y:S02]  /*1470*/  LOP3.LUT R20, R0.reuse, 0x200, RZ, 0xc0, !PT ;  /* 0x0000020000147812 */ /* 0x040fe400078ec0ff */
[----:B------:R-:W-:Y:S01]  /*1480*/  LOP3.LUT R17, R0, 0x100, RZ, 0x3c, !PT ;  /* 0x0000010000117812 */ /* 0x000fe200078e3cff */
[----:B------:R-:W-:Y:S01]  /*1490*/  BSSY.RECONVERGENT B0, `(.L_x_57) ;  /* 0x000000a000007945 */ /* 0x000fe20003800200 */
[----:B01234-:R-:W-:Y:S02]  /*14a0*/  LOP3.LUT R15, R5, 0x200, RZ, 0x3c, !PT ;  /* 0x00000200050f7812 */ /* 0x01ffe400078e3cff */
[----:B------:R-:W-:-:S05]  /*14b0*/  P2R R21, PR, RZ, 0x40 ;  /* 0x00000040ff157803 */ /* 0x000fca0000000000 */
[----:B------:R-:W-:Y:S05]  /*14c0*/  @!P6 BRA `(.L_x_58) ;  /* 0x000000000018e947 */ /* 0x000fea0003800000 */
[----:B------:R-:W-:Y:S04]  /*14d0*/  LDS R16, [R5+UR4] ;  /* 0x0000000405107984 */ /* 0x000fe80008000800 */
[----:B------:R-:W0:Y:S02]  /*14e0*/  LDS R13, [R15+UR4] ;  /* 0x000000040f0d7984 */ /* 0x000e240008000800 */
[----:B0-----:R-:W-:-:S04]  /*14f0*/  FSETP.GT.AND P6, PT, R16, R13, PT ;  /* 0x0000000d1000720b */ /* 0x001fc80003fc4000 */
[----:B------:R-:W-:-:S13]  /*1500*/  ISETP.NE.XOR P6, PT, R18, RZ, P6 ;  /* 0x000000ff1200720c */ /* 0x000fda00037c5a70 */
[----:B------:R0:W-:Y:S04]  /*1510*/  @P6 STS [R5+UR4], R13 ;  /* 0x0000000d05006988 */ /* 0x0001e80008000804 */
[----:B------:R0:W-:Y:S02]  /*1520*/  @P6 STS [R15+UR4], R16 ;  /* 0x000000100f006988 */ /* 0x0001e40008000804 */
.L_x_58:
[----:B------:R-:W-:Y:S05]  /*1530*/  BSYNC.RECONVERGENT B0 ;  /* 0x0000000000007941 */ /* 0x000fea0003800200 */
.L_x_57:
[----:B------:R-:W-:Y:S01]  /*1540*/  BAR.SYNC.DEFER_BLOCKING 0x0 ;  /* 0x0000000000007b1d */ /* 0x000fe20000010000 */
[----:B------:R-:W-:-:S05]  /*1550*/  ISETP.GT.U32.AND P6, PT, R11, R0, PT ;  /* 0x000000000b00720c */ /* 0x000fca0003fc4070 */
[----:B------:R-:W-:Y:S08]  /*1560*/  BSSY.RECONVERGENT B0, `(.L_x_59) ;  /* 0x0000008000007945 */ /* 0x000ff00003800200 */
[----:B------:R-:W-:Y:S05]  /*1570*/  @!P6 BRA `(.L_x_60) ;  /* 0x000000000018e947 */ /* 0x000fea0003800000 */
[----:B------:R-:W-:Y:S04]  /*1580*/  LDS R11, [R5+UR4] ;  /* 0x00000004050b7984 */ /* 0x000fe80008000800 */
[----:B0-----:R-:W0:Y:S02]  /*1590*/  LDS R16, [R14+UR4] ;  /* 0x000000040e107984 */ /* 0x001e240008000800 */
[----:B0-----:R-:W-:-:S04]  /*15a0*/  FSETP.GT.AND P6, PT, R11, R16, PT ;  /* 0x000000100b00720b */ /* 0x001fc80003fc4000 */
[----:B------:R-:W-:-:S13]  /*15b0*/  ISETP.NE.XOR P6, PT, R18, RZ, P6 ;  /* 0x000000ff1200720c */ /* 0x000fda00037c5a70 */
[----:B------:R1:W-:Y:S04]  /*15c0*/  @P6 STS [R5+UR4], R16 ;  /* 0x0000001005006988 */ /* 0x0003e80008000804 */
[----:B------:R1:W-:Y:S02]  /*15d0*/  @P6 STS [R14+UR4], R11 ;  /* 0x0000000b0e006988 */ /* 0x0003e40008000804 */
.L_x_60:
[----:B------:R-:W-:Y:S05]  /*15e0*/  BSYNC.RECONVERGENT B0 ;  /* 0x0000000000007941 */ /* 0x000fea0003800200 */
.L_x_59:
[----:B------:R-:W-:Y:S06]  /*15f0*/  BAR.SYNC.DEFER_BLOCKING 0x0 ;  /* 0x0000000000007b1d */ /* 0x000fec0000010000 */
[----:B------:R-:W-:Y:S04]  /*1600*/  BSSY.RECONVERGENT B0, `(.L_x_61) ;  /* 0x0000008000007945 */ /* 0x000fe80003800200 */
[----:B------:R-:W-:Y:S05]  /*1610*/  @!P5 BRA `(.L_x_62) ;  /* 0x000000000018d947 */ /* 0x000fea0003800000 */
[----:B-1----:R-:W-:Y:S04]  /*1620*/  LDS R11, [R5+UR4] ;  /* 0x00000004050b7984 */ /* 0x002fe80008000800 */
[----:B0-----:R-:W0:Y:S02]  /*1630*/  LDS R16, [R12+UR4] ;  /* 0x000000040c107984 */ /* 0x001e240008000800 */
[----:B0-----:R-:W-:-:S04]  /*1640*/  FSETP.GT.AND P6, PT, R11, R16, PT ;  /* 0x000000100b00720b */ /* 0x001fc80003fc4000 */
[----:B------:R-:W-:-:S13]  /*1650*/  ISETP.NE.XOR P6, PT, R18, RZ, P6 ;  /* 0x000000ff1200720c */ /* 0x000fda00037c5a70 */
[----:B------:R2:W-:Y:S04]  /*1660*/  @P6 STS [R5+UR4], R16 ;  /* 0x0000001005006988 */ /* 0x0005e80008000804 */
[----:B------:R2:W-:Y:S02]  /*1670*/  @P6 STS [R12+UR4], R11 ;  /* 0x0000000b0c006988 */ /* 0x0005e40008000804 */
.L_x_62:
[----:B------:R-:W-:Y:S05]  /*1680*/  BSYNC.RECONVERGENT B0 ;  /* 0x0000000000007941 */ /* 0x000fea0003800200 */
.L_x_61:
        /* <DEDUP_REMOVED lines=9> */
.L_x_64:
[----:B------:R-:W-:Y:S05]  /*1720*/  BSYNC.RECONVERGENT B0 ;  /* 0x0000000000007941 */ /* 0x000fea0003800200 */
.L_x_63:
        /* <DEDUP_REMOVED lines=9> */
.L_x_66:
[----:B------:R-:W-:Y:S05]  /*17c0*/  BSYNC.RECONVERGENT B0 ;  /* 0x0000000000007941 */ /* 0x000fea0003800200 */
.L_x_65:
[----:B------:R-:W-:Y:S06]  /*17d0*/  BAR.SYNC.DEFER_BLOCKING 0x0 ;  /* 0x0000000000007b1d */ /* 0x000fec0000010000 */
[----:B------:R-:W-:Y:S04]  /*17e0*/  BSSY.RECONVERGENT B0, `(.L_x_67) ;  /* 0x0000008000007945 */ /* 0x000fe80003800200 */
[----:B------:R-:W-:Y:S05]  /*17f0*/  @!P2 BRA `(.L_x_68) ;  /* 0x000000000018a947 */ /* 0x000fea0003800000 */
[----:B-1234-:R-:W-:Y:S04]  /*1800*/  LDS R11, [R5+UR4] ;  /* 0x00000004050b7984 */ /* 0x01efe80008000800 */
[----:B0-----:R-:W0:Y:S02]  /*1810*/  LDS R16, [R8+UR4] ;  /* 0x0000000408107984 */ /* 0x001e240008000800 */
[----:B0-----:R-:W-:-:S04]  /*1820*/  FSETP.GT.AND P6, PT, R11, R16, PT ;  /* 0x000000100b00720b */ /* 0x001fc80003fc4000 */
[----:B------:R-:W-:-:S13]  /*1830*/  ISETP.NE.XOR P6, PT, R18, RZ, P6 ;  /* 0x000000ff1200720c */ /* 0x000fda00037c5a70 */
[----:B------:R0:W-:Y:S04]  /*1840*/  @P6 STS [R5+UR4], R16 ;  /* 0x0000001005006988 */ /* 0x0001e80008000804 */
[----:B------:R0:W-:Y:S02]  /*1850*/  @P6 STS [R8+UR4], R11 ;  /* 0x0000000b08006988 */ /* 0x0001e40008000804 */
.L_x_68:
[----:B------:R-:W-:Y:S05]  /*1860*/  BSYNC.RECONVERGENT B0 ;  /* 0x0000000000007941 */ /* 0x000fea0003800200 */
.L_x_67:
        /* <DEDUP_REMOVED lines=9> */
.L_x_70:
[----:B------:R-:W-:Y:S05]  /*1900*/  BSYNC.RECONVERGENT B0 ;  /* 0x0000000000007941 */ /* 0x000fea0003800200 */
.L_x_69:
        /* <DEDUP_REMOVED lines=9> */
.L_x_72:
[----:B------:R-:W-:Y:S05]  /*19a0*/  BSYNC.RECONVERGENT B0 ;  /* 0x0000000000007941 */ /* 0x000fea0003800200 */
.L_x_71:
[----:B------:R-:W-:Y:S01]  /*19b0*/  BAR.SYNC.DEFER_BLOCKING 0x0 ;  /* 0x0000000000007b1d */ /* 0x000fe20000010000 */
[----:B------:R-:W-:-:S05]  /*19c0*/  ISETP.GT.U32.AND P6, PT, R17, R0, PT ;  /* 0x000000001100720c */ /* 0x000fca0003fc4070 */
[----:B------:R-:W-:Y:S08]  /*19d0*/  BSSY.RECONVERGENT B0, `(.L_x_73) ;  /* 0x0000009000007945 */ /* 0x000ff00003800200 */
[----:B------:R-:W-:Y:S05]  /*19e0*/  @!P6 BRA `(.L_x_74) ;  /* 0x00000000001ce947 */ /* 0x000fea0003800000 */
[----:B------:R-:W-:Y:S01]  /*19f0*/  LEA R17, R17, UR4, 0x2 ;  /* 0x0000000411117c11 */ /* 0x000fe2000f8e10ff */
[----:B------:R-:W-:Y:S04]  /*1a00*/  LDS R0, [R5+UR4] ;  /* 0x0000000405007984 */ /* 0x000fe80008000800 */
[----:B01234-:R-:W0:Y:S02]  /*1a10*/  LDS R11, [R17] ;  /* 0x00000000110b7984 */ /* 0x01fe240000000800 */
[----:B0-----:R-:W-:-:S04]  /*1a20*/  FSETP.GT.AND P6, PT, R0, R11, PT ;  /* 0x0000000b0000720b */ /* 0x001fc80003fc4000 */
[----:B------:R-:W-:-:S13]  /*1a30*/  ISETP.NE.XOR P6, PT, R20, RZ, P6 ;  /* 0x000000ff1400720c */ /* 0x000fda00037c5a70 */
[----:B------:R0:W-:Y:S04]  /*1a40*/  @P6 STS [R5+UR4], R11 ;  /* 0x0000000b05006988 */ /* 0x0001e80008000804 */
[----:B------:R0:W-:Y:S02]  /*1a50*/  @P6 STS [R17], R0 ;  /* 0x0000000011006388 */ /* 0x0001e40000000800 */
.L_x_74:
[----:B------:R-:W-:Y:S05]  /*1a60*/  BSYNC.RECONVERGENT B0 ;  /* 0x0000000000007941 */ /* 0x000fea0003800200 */
.L_x_73:
[----:B------:R-:W-:Y:S01]  /*1a70*/  BAR.SYNC.DEFER_BLOCKING 0x0 ;  /* 0x0000000000007b1d */ /* 0x000fe20000010000 */
[----:B------:R-:W-:-:S05]  /*1a80*/  ISETP.NE.AND P6, PT, R21, RZ, PT ;  /* 0x000000ff1500720c */ /* 0x000fca0003fc5270 */
[----:B------:R-:W-:Y:S08]  /*1a90*/  BSSY.RECONVERGENT B0, `(.L_x_75) ;  /* 0x0000008000007945 */ /* 0x000ff00003800200 */
[----:B------:R-:W-:Y:S05]  /*1aa0*/  @!P6 BRA `(.L_x_76) ;  /* 0x000000000018e947 */ /* 0x000fea0003800000 */
[----:B0-----:R-:W-:Y:S04]  /*1ab0*/  LDS R0, [R5+UR4] ;  /* 0x0000000405007984 */ /* 0x001fe80008000800 */
[----:B-1234-:R-:W0:Y:S02]  /*1ac0*/  LDS R11, [R15+UR4] ;  /* 0x000000040f0b7984 */ /* 0x01ee240008000800 */
[----:B0-----:R-:W-:-:S04]  /*1ad0*/  FSETP.GT.AND P6, PT, R0, R11, PT ;  /* 0x0000000b0000720b */ /* 0x001fc80003fc4000 */
[----:B------:R-:W-:-:S13]  /*1ae0*/  ISETP.NE.XOR P6, PT, R20, RZ, P6 ;  /* 0x000000ff1400720c */ /* 0x000fda00037c5a70 */
[----:B------:R0:W-:Y:S04]  /*1af0*/  @P6 STS [R5+UR4], R11 ;  /* 0x0000000b05006988 */ /* 0x0001e80008000804 */
[----:B------:R0:W-:Y:S02]  /*1b00*/  @P6 STS [R15+UR4], R0 ;  /* 0x000000000f006988 */ /* 0x0001e40008000804 */
.L_x_76:
[----:B------:R-:W-:Y:S05]  /*1b10*/  BSYNC.RECONVERGENT B0 ;  /* 0x0000000000007941 */ /* 0x000fea0003800200 */
.L_x_75:
[----:B------:R-:W-:Y:S01]  /*1b20*/  BAR.SYNC.DEFER_BLOCKING 0x0 ;  /* 0x0000000000007b1d */ /* 0x000fe20000010000 */
[----:B------:R-:W-:-:S05]  /*1b30*/  ISETP.NE.AND P6, PT, R19, RZ, PT ;  /* 0x000000ff1300720c */ /* 0x000fca0003fc5270 */
[----:B------:R-:W-:Y:S08]  /*1b40*/  BSSY.RECONVERGENT B0, `(.L_x_77) ;  /* 0x0000008000007945 */ /* 0x000ff00003800200 */
[----:B------:R-:W-:Y:S05]  /*1b50*/  @!P6 BRA `(.L_x_78) ;  /* 0x000000000018e947 */ /* 0x000fea0003800000 */
[----:B01234-:R-:W-:Y:S04]  /*1b60*/  LDS R11, [R5+UR4] ;  /* 0x00000004050b7984 */ /* 0x01ffe80008000800 */
[----:B------:R-:W0:Y:S02]  /*1b70*/  LDS R0, [R14+UR4] ;  /* 0x000000040e007984 */ /* 0x000e240008000800 */
[----:B0-----:R-:W-:-:S04]  /*1b80*/  FSETP.GT.AND P6, PT, R11, R0, PT ;  /* 0x000000000b00720b */ /* 0x001fc80003fc4000 */
[----:B------:R-:W-:-:S13]  /*1b90*/  ISETP.NE.XOR P6, PT, R20, RZ, P6 ;  /* 0x000000ff1400720c */ /* 0x000fda00037c5a70 */
[----:B------:R0:W-:Y:S04]  /*1ba0*/  @P6 STS [R5+UR4], R0 ;  /* 0x0000000005006988 */ /* 0x0001e80008000804 */
[----:B------:R0:W-:Y:S02]  /*1bb0*/  @P6 STS [R14+UR4], R11 ;  /* 0x0000000b0e006988 */ /* 0x0001e40008000804 */
.L_x_78:
[----:B------:R-:W-:Y:S05]  /*1bc0*/  BSYNC.RECONVERGENT B0 ;  /* 0x0000000000007941 */ /* 0x000fea0003800200 */
.L_x_77:
        /* <DEDUP_REMOVED lines=9> */
.L_x_80:
[----:B------:R-:W-:Y:S05]  /*1c60*/  BSYNC.RECONVERGENT B0 ;  /* 0x0000000000007941 */ /* 0x000fea0003800200 */
.L_x_79:
        /* <DEDUP_REMOVED lines=9> */
.L_x_82:
[----:B------:R-:W-:Y:S05]  /*1d00*/  BSYNC.RECONVERGENT B0 ;  /* 0x0000000000007941 */ /* 0x000fea0003800200 */
.L_x_81:
[----:B------:R-:W-:Y:S06]  /*1d10*/  BAR.SYNC.DEFER_BLOCKING 0x0 ;  /* 0x0000000000007b1d */ /* 0x000fec0000010000 */
[----:B------:R-:W-:Y:S04]  /*1d20*/  BSSY.RECONVERGENT B0, `(.L_x_83) ;  /* 0x0000008000007945 */ /* 0x000fe80003800200 */
[----:B------:R-:W-:Y:S05]  /*1d30*/  @!P3 BRA `(.L_x_84) ;  /* 0x000000000018b947 */ /* 0x000fea0003800000 */
[----:B0-----:R-:W-:Y:S04]  /*1d40*/  LDS R0, [R5+UR4] ;  /* 0x0000000405007984 */ /* 0x001fe80008000800 */
[----:B---3--:R-:W0:Y:S02]  /*1d50*/  LDS R10, [R9+UR4] ;  /* 0x00000004090a7984 */ /* 0x008e240008000800 */
[----:B0-----:R-:W-:-:S04]  /*1d60*/  FSETP.GT.AND P3, PT, R0, R10, PT ;  /* 0x0000000a0000720b */ /* 0x001fc80003f64000 */
[----:B------:R-:W-:-:S13]  /*1d70*/  ISETP.NE.XOR P3, PT, R20, RZ, P3 ;  /* 0x000000ff1400720c */ /* 0x000fda0001f65a70 */
[----:B------:R0:W-:Y:S04]  /*1d80*/  @P3 STS [R5+UR4], R10 ;  /* 0x0000000a05003988 */ /* 0x0001e80008000804 */
[----:B------:R0:W-:Y:S02]  /*1d90*/  @P3 STS [R9+UR4], R0 ;  /* 0x0000000009003988 */ /* 0x0001e40008000804 */
.L_x_84:
[----:B------:R-:W-:Y:S05]  /*1da0*/  BSYNC.RECONVERGENT B0 ;  /* 0x0000000000007941 */ /* 0x000fea0003800200 */
.L_x_83:
[----:B------:R-:W-:Y:S06]  /*1db0*/  BAR.SYNC.DEFER_BLOCKING 0x0 ;  /* 0x0000000000007b1d */ /* 0x000fec0000010000 */
[----:B------:R-:W-:Y:S04]  /*1dc0*/  BSSY.RECONVERGENT B0, `(.L_x_85) ;  /* 0x0000008000007945 */ /* 0x000fe80003800200 */
[----:B------:R-:W-:Y:S05]  /*1dd0*/  @!P2 BRA `(.L_x_86) ;  /* 0x000000000018a947 */ /* 0x000fea0003800000 */
[----:B0---4-:R-:W-:Y:S04]  /*1de0*/  LDS R9, [R5+UR4] ;  /* 0x0000000405097984 */ /* 0x011fe80008000800 */
[----:B------:R-:W0:Y:S02]  /*1df0*/  LDS R0, [R8+UR4] ;  /* 0x0000000408007984 */ /* 0x000e240008000800 */
[----:B0-----:R-:W-:-:S04]  /*1e00*/  FSETP.GT.AND P2, PT, R9, R0, PT ;  /* 0x000000000900720b */ /* 0x001fc80003f44000 */
[----:B------:R-:W-:-:S13]  /*1e10*/  ISETP.NE.XOR P2, PT, R20, RZ, P2 ;  /* 0x000000ff1400720c */ /* 0x000fda0001745a70 */
[----:B------:R0:W-:Y:S04]  /*1e20*/  @P2 STS [R5+UR4], R0 ;  /* 0x0000000005002988 */ /* 0x0001e80008000804 */
[----:B------:R0:W-:Y:S02]  /*1e30*/  @P2 STS [R8+UR4], R9 ;  /* 0x0000000908002988 */ /* 0x0001e40008000804 */
.L_x_86:
[----:B------:R-:W-:Y:S05]  /*1e40*/  BSYNC.RECONVERGENT B0 ;  /* 0x0000000000007941 */ /* 0x000fea0003800200 */
.L_x_85:
        /* <DEDUP_REMOVED lines=9> */
.L_x_88:
[----:B------:R-:W-:Y:S05]  /*1ee0*/  BSYNC.RECONVERGENT B0 ;  /* 0x0000000000007941 */ /* 0x000fea0003800200 */
.L_x_87:
        /* <DEDUP_REMOVED lines=9> */
.L_x_90:
[----:B------:R-:W-:Y:S05]  /*1f80*/  BSYNC.RECONVERGENT B0 ;  /* 0x0000000000007941 */ /* 0x000fea0003800200 */
.L_x_89:
[----:B------:R-:W5:Y:S01]  /*1f90*/  LDCU UR5, c[0x0][0x388] ;  /* 0x00007100ff0577ac */ /* 0x000f620008000800 */
[----:B------:R-:W-:Y:S01]  /*1fa0*/  BAR.SYNC.DEFER_BLOCKING 0x0 ;  /* 0x0000000000007b1d */ /* 0x000fe20000010000 */
[----:B-----5:R-:W-:-:S13]  /*1fb0*/  ISETP.GE.AND P0, PT, R4, UR5, PT ;  /* 0x0000000504007c0c */ /* 0x020fda000bf06270 */
[----:B------:R-:W-:Y:S05]  /*1fc0*/  @P0 EXIT ;  /* 0x000000000000094d */ /* 0x000fea0003800000 */
[----:B01234-:R-:W0:Y:S04]  /*1fd0*/  LDS R5, [R5+UR4] ;  /* 0x0000000405057984 */ /* 0x01fe280008000800 */
[----:B0-----:R-:W-:Y:S01]  /*1fe0*/  STG.E desc[UR6][R2.64], R5 ;  /* 0x0000000502007986 */ /* 0x001fe2000c101906 */
[----:B------:R-:W-:Y:S05]  /*1ff0*/  EXIT ;  /* 0x000000000000794d */ /* 0x000fea0003800000 */
.L_x_91:
        /* <DEDUP_REMOVED lines=16> */
.L_x_93:


//--------------------- .nv.shared.reserved.0     --------------------------
	.section	.nv.shared.reserved.0,"aw",@nobits
	.weak		__nv_reservedSMEM_offset_0_alias
	.size		__nv_reservedSMEM_offset_0_alias, 0, 64
	.other		__nv_reservedSMEM_offset_0_alias,@"STO_CUDA_RESERVED_SHARED STV_DEFAULT"
__nv_reservedSMEM_offset_0_alias:
	.zero		0
	.zero		64


//--------------------- .nv.shared._Z9sortTilesPfi --------------------------
	.section	.nv.shared._Z9sortTilesPfi,"aw",@nobits
	.sectionflags	@""
	.align	4
.nv.shared._Z9sortTilesPfi:
	.zero		3072


//--------------------- .nv.constant0._Z16bitonicMergeStepPfiii --------------------------
	.section	.nv.constant0._Z16bitonicMergeStepPfiii,"a",@progbits
	.sectionflags	@""
	.align	4
.nv.constant0._Z16bitonicMergeStepPfiii:
	.zero		916


//--------------------- .nv.constant0._Z9sortTilesPfi --------------------------
	.section	.nv.constant0._Z9sortTilesPfi,"a",@progbits
	.sectionflags	@""
	.align	4
.nv.constant0._Z9sortTilesPfi:
	.zero		908


//--------------------- SYMBOLS --------------------------

	.type		.nv.reservedSmem.offset0,@object
	.size		.nv.reservedSmem.offset0,0x4
	.type		.nv.reservedSmem.cap,@object
	.size		.nv.reservedSmem.cap,0x4
